// auto-generated by cutlass_sweep.gemm — config: {"arch": "sm_90", "cluster_m": 4, "cluster_n": 2, "dtype": "fp16", "dtype_b": "fp16", "layout": "tt", "stages": 3, "tile_k": 64, "tile_m": 128, "tile_n": 128}
#include "cutlass/cutlass.h"
#include "cutlass/gemm/collective/collective_builder.hpp"
#include "cutlass/gemm/device/gemm_universal_adapter.h"
#include "cutlass/gemm/kernel/gemm_universal.hpp"
#include "cutlass/epilogue/collective/collective_builder.hpp"

using ElemA = cutlass::half_t;
using ElemB = cutlass::half_t;
using ElemCD = cutlass::half_t;
using Acc  = float;
using TileShape    = cute::Shape<cute::_128, cute::_128, cute::_64>;
using ClusterShape = cute::Shape<cute::_4, cute::_2, cute::_1>;

using CollectiveEpilogue = typename cutlass::epilogue::collective::CollectiveBuilder<
    cutlass::arch::Sm90, cutlass::arch::OpClassTensorOp,
    TileShape, ClusterShape,
    cutlass::epilogue::collective::EpilogueTileAuto,
    Acc, Acc,
    ElemCD, cutlass::layout::RowMajor, 128 / cutlass::sizeof_bits<ElemCD>::value,
    ElemCD, cutlass::layout::RowMajor, 128 / cutlass::sizeof_bits<ElemCD>::value,
    cutlass::epilogue::collective::EpilogueScheduleAuto
  >::CollectiveOp;

using CollectiveMainloop = typename cutlass::gemm::collective::CollectiveBuilder<
    cutlass::arch::Sm90, cutlass::arch::OpClassTensorOp,
    ElemA, cutlass::layout::ColumnMajor, 128 / cutlass::sizeof_bits<ElemA>::value,
    ElemB, cutlass::layout::ColumnMajor, 128 / cutlass::sizeof_bits<ElemB>::value,
    Acc,
    TileShape, ClusterShape,
    cutlass::gemm::collective::StageCount<3>,
    cutlass::gemm::collective::KernelScheduleAuto
  >::CollectiveOp;

using GemmKernel = cutlass::gemm::kernel::GemmUniversal<
    cute::Shape<int,int,int,int>,
    CollectiveMainloop,
    CollectiveEpilogue
>;
using Gemm = cutlass::gemm::device::GemmUniversalAdapter<GemmKernel>;

// Force the device kernel symbol into the cubin without needing a host main.
auto* _anchor = &cutlass::device_kernel<GemmKernel>;


// ===== COMPILED SASS (sm_90a) =====

	.target	sm_90a

	.elftype	@"ET_EXEC"


//--------------------- .note.nv.tkinfo           --------------------------
	.section	.note.nv.tkinfo,"",@"SHT_NOTE"
	.sectionflags	@"SHF_NOTE_NV_TKINFO"
	.tkinfo
        /*0018*/ 	.word	0x00000002
        /*0030*/ 	.string	""
        /*0030*/ 	.string	"ptxas"
        /*0030*/ 	.string	"Cuda compilation tools, release 13.0, V13.0.88"
        /*0030*/ 	.string	"Build cuda_13.0.r13.0/compiler.36424714_0"
        /*0030*/ 	.string	"-arch sm_90a -m 64 "



//--------------------- .note.nv.cuinfo           --------------------------
	.section	.note.nv.cuinfo,"",@"SHT_NOTE"
	.sectionflags	@"SHF_NOTE_NV_CUINFO"
        /*0018*/ 	.short	0x0002
        /*001a*/ 	.short	0x005a
        /*001c*/ 	.short	0x0082
	.zero		2


//--------------------- .nv.info                  --------------------------
	.section	.nv.info,"",@"SHT_CUDA_INFO"
	.align	4


	//----- nvinfo : EIATTR_REGCOUNT
	.align		4
        /*0000*/ 	.byte	0x04, 0x2f
        /*0002*/ 	.short	(.L_15 - .L_14)
	.align		4
.L_14:
        /*0004*/ 	.word	index@(_ZN7cutlass13device_kernelINS_4gemm6kernel13GemmUniversalIN4cute5tupleIJiiiiEEENS1_10collective13CollectiveMmaINS1_34MainloopSm90TmaGmmaWarpSpecializedILi3ENS5_IJNS4_1CILi4EEENSA_ILi2EEENSA_ILi1EEEEEENS1_35KernelTmaWarpSpecializedCooperativeEEENS5_IJNSA_ILi128EEESH_NSA_ILi64EEEEEENS_6half_tENS5_IJSD_llEEESK_NS5_IJlSD_lEEENS4_8TiledMMAINS4_8MMA_AtomIJNS4_4SM904GMMA26MMA_64x128x16_F32F16F16_SSILNSQ_5MajorE1ELSS_0ELNSQ_7ScaleInE1ELST_1EEEEEENS4_6LayoutINS5_IJSC_SD_SD_EEENS5_IJSD_NSA_ILi0EEESY_EEEEENS5_IJNS4_10UnderscoreES11_S11_EEEEENS4_23SM90_TMA_LOAD_MULTICASTENS4_14ComposedLayoutINS4_7SwizzleILi3ELi4ELi3EEENS4_18smem_ptr_flag_bitsILi16EEENSW_INS5_IJSI_NSA_ILi8EEEEEENS5_IJSD_SI_EEEEEEEvNS4_8identityES14_NS15_IS17_S19_NSW_INS5_IJS1A_SI_EEENS5_IJSI_SD_EEEEEEEvS1F_EENS_8epilogue10collective6detail29Sm90TmaWarpSpecializedAdapterINS1M_15DefaultEpilogueISK_SM_SM_NS1L_6thread17LinearCombinationISK_Li1EffLNS1Q_9ScaleType4KindE0ELNS_15FloatRoundStyleE2ESK_EENS1_15EpilogueDefaultEEEEEvvEEEEvNT_6ParamsE)
        /*0008*/ 	.word	0x000000a8


	//----- nvinfo : EIATTR_FRAME_SIZE
	.align		4
.L_15:
        /*000c*/ 	.byte	0x04, 0x11
        /*000e*/ 	.short	(.L_17 - .L_16)
	.align		4
.L_16:
        /*0010*/ 	.word	index@(_ZN7cutlass13device_kernelINS_4gemm6kernel13GemmUniversalIN4cute5tupleIJiiiiEEENS1_10collective13CollectiveMmaINS1_34MainloopSm90TmaGmmaWarpSpecializedILi3ENS5_IJNS4_1CILi4EEENSA_ILi2EEENSA_ILi1EEEEEENS1_35KernelTmaWarpSpecializedCooperativeEEENS5_IJNSA_ILi128EEESH_NSA_ILi64EEEEEENS_6half_tENS5_IJSD_llEEESK_NS5_IJlSD_lEEENS4_8TiledMMAINS4_8MMA_AtomIJNS4_4SM904GMMA26MMA_64x128x16_F32F16F16_SSILNSQ_5MajorE1ELSS_0ELNSQ_7ScaleInE1ELST_1EEEEEENS4_6LayoutINS5_IJSC_SD_SD_EEENS5_IJSD_NSA_ILi0EEESY_EEEEENS5_IJNS4_10UnderscoreES11_S11_EEEEENS4_23SM90_TMA_LOAD_MULTICASTENS4_14ComposedLayoutINS4_7SwizzleILi3ELi4ELi3EEENS4_18smem_ptr_flag_bitsILi16EEENSW_INS5_IJSI_NSA_ILi8EEEEEENS5_IJSD_SI_EEEEEEEvNS4_8identityES14_NS15_IS17_S19_NSW_INS5_IJS1A_SI_EEENS5_IJSI_SD_EEEEEEEvS1F_EENS_8epilogue10collective6detail29Sm90TmaWarpSpecializedAdapterINS1M_15DefaultEpilogueISK_SM_SM_NS1L_6thread17LinearCombinationISK_Li1EffLNS1Q_9ScaleType4KindE0ELNS_15FloatRoundStyleE2ESK_EENS1_15EpilogueDefaultEEEEEvvEEEEvNT_6ParamsE)
        /*0014*/ 	.word	0x00000000


	//----- nvinfo : EIATTR_MIN_STACK_SIZE
	.align		4
.L_17:
        /*0018*/ 	.byte	0x04, 0x12
        /*001a*/ 	.short	(.L_19 - .L_18)
	.align		4
.L_18:
        /*001c*/ 	.word	index@(_ZN7cutlass13device_kernelINS_4gemm6kernel13GemmUniversalIN4cute5tupleIJiiiiEEENS1_10collective13CollectiveMmaINS1_34MainloopSm90TmaGmmaWarpSpecializedILi3ENS5_IJNS4_1CILi4EEENSA_ILi2EEENSA_ILi1EEEEEENS1_35KernelTmaWarpSpecializedCooperativeEEENS5_IJNSA_ILi128EEESH_NSA_ILi64EEEEEENS_6half_tENS5_IJSD_llEEESK_NS5_IJlSD_lEEENS4_8TiledMMAINS4_8MMA_AtomIJNS4_4SM904GMMA26MMA_64x128x16_F32F16F16_SSILNSQ_5MajorE1ELSS_0ELNSQ_7ScaleInE1ELST_1EEEEEENS4_6LayoutINS5_IJSC_SD_SD_EEENS5_IJSD_NSA_ILi0EEESY_EEEEENS5_IJNS4_10UnderscoreES11_S11_EEEEENS4_23SM90_TMA_LOAD_MULTICASTENS4_14ComposedLayoutINS4_7SwizzleILi3ELi4ELi3EEENS4_18smem_ptr_flag_bitsILi16EEENSW_INS5_IJSI_NSA_ILi8EEEEEENS5_IJSD_SI_EEEEEEEvNS4_8identityES14_NS15_IS17_S19_NSW_INS5_IJS1A_SI_EEENS5_IJSI_SD_EEEEEEEvS1F_EENS_8epilogue10collective6detail29Sm90TmaWarpSpecializedAdapterINS1M_15DefaultEpilogueISK_SM_SM_NS1L_6thread17LinearCombinationISK_Li1EffLNS1Q_9ScaleType4KindE0ELNS_15FloatRoundStyleE2ESK_EENS1_15EpilogueDefaultEEEEEvvEEEEvNT_6ParamsE)
        /*0020*/ 	.word	0x00000000
.L_19:


//--------------------- .nv.compat                --------------------------
	.section	.nv.compat,"",@"SHT_CUDA_COMPAT_INFO"
	.align	4
        /*0000*/ 	.byte	0x02, 0x09, 0x01, 0x00, 0x02, 0x02, 0x04, 0x00, 0x02, 0x05, 0x05, 0x00, 0x03, 0x07, 0x01, 0x01
        /*0010*/ 	.byte	0x02, 0x03, 0x01, 0x00, 0x02, 0x06, 0x01, 0x00, 0x04, 0x0b, 0x08, 0x00, 0x00, 0x00, 0x00, 0x00
        /*0020*/ 	.byte	0x00, 0x00, 0x00, 0x00


//--------------------- .nv.info._ZN7cutlass13device_kernelINS_4gemm6kernel13GemmUniversalIN4cute5tupleIJiiiiEEENS1_10collective13CollectiveMmaINS1_34MainloopSm90TmaGmmaWarpSpecializedILi3ENS5_IJNS4_1CILi4EEENSA_ILi2EEENSA_ILi1EEEEEENS1_35KernelTmaWarpSpecializedCooperativeEEENS5_IJNSA_ILi128EEESH_NSA_ILi64EEEEEENS_6half_tENS5_IJSD_llEEESK_NS5_IJlSD_lEEENS4_8TiledMMAINS4_8MMA_AtomIJNS4_4SM904GMMA26MMA_64x128x16_F32F16F16_SSILNSQ_5MajorE1ELSS_0ELNSQ_7ScaleInE1ELST_1EEEEEENS4_6LayoutINS5_IJSC_SD_SD_EEENS5_IJSD_NSA_ILi0EEESY_EEEEENS5_IJNS4_10UnderscoreES11_S11_EEEEENS4_23SM90_TMA_LOAD_MULTICASTENS4_14ComposedLayoutINS4_7SwizzleILi3ELi4ELi3EEENS4_18smem_ptr_flag_bitsILi16EEENSW_INS5_IJSI_NSA_ILi8EEEEEENS5_IJSD_SI_EEEEEEEvNS4_8identityES14_NS15_IS17_S19_NSW_INS5_IJS1A_SI_EEENS5_IJSI_SD_EEEEEEEvS1F_EENS_8epilogue10collective6detail29Sm90TmaWarpSpecializedAdapterINS1M_15DefaultEpilogueISK_SM_SM_NS1L_6thread17LinearCombinationISK_Li1EffLNS1Q_9ScaleType4KindE0ELNS_15FloatRoundStyleE2ESK_EENS1_15EpilogueDefaultEEEEEvvEEEEvNT_6ParamsE --------------------------
	.section	.nv.info._ZN7cutlass13device_kernelINS_4gemm6kernel13GemmUniversalIN4cute5tupleIJiiiiEEENS1_10collective13CollectiveMmaINS1_34MainloopSm90TmaGmmaWarpSpecializedILi3ENS5_IJNS4_1CILi4EEENSA_ILi2EEENSA_ILi1EEEEEENS1_35KernelTmaWarpSpecializedCooperativeEEENS5_IJNSA_ILi128EEESH_NSA_ILi64EEEEEENS_6half_tENS5_IJSD_llEEESK_NS5_IJlSD_lEEENS4_8TiledMMAINS4_8MMA_AtomIJNS4_4SM904GMMA26MMA_64x128x16_F32F16F16_SSILNSQ_5MajorE1ELSS_0ELNSQ_7ScaleInE1ELST_1EEEEEENS4_6LayoutINS5_IJSC_SD_SD_EEENS5_IJSD_NSA_ILi0EEESY_EEEEENS5_IJNS4_10UnderscoreES11_S11_EEEEENS4_23SM90_TMA_LOAD_MULTICASTENS4_14ComposedLayoutINS4_7SwizzleILi3ELi4ELi3EEENS4_18smem_ptr_flag_bitsILi16EEENSW_INS5_IJSI_NSA_ILi8EEEEEENS5_IJSD_SI_EEEEEEEvNS4_8identityES14_NS15_IS17_S19_NSW_INS5_IJS1A_SI_EEENS5_IJSI_SD_EEEEEEEvS1F_EENS_8epilogue10collective6detail29Sm90TmaWarpSpecializedAdapterINS1M_15DefaultEpilogueISK_SM_SM_NS1L_6thread17LinearCombinationISK_Li1EffLNS1Q_9ScaleType4KindE0ELNS_15FloatRoundStyleE2ESK_EENS1_15EpilogueDefaultEEEEEvvEEEEvNT_6ParamsE,"",@"SHT_CUDA_INFO"
	.sectionflags	@""
	.align	4


	//----- nvinfo : EIATTR_CUDA_API_VERSION
	.align		4
        /*0000*/ 	.byte	0x04, 0x37
        /*0002*/ 	.short	(.L_21 - .L_20)
.L_20:
        /*0004*/ 	.word	0x00000082


	//----- nvinfo : EIATTR_KPARAM_INFO
	.align		4
.L_21:
        /*0008*/ 	.byte	0x04, 0x17
        /*000a*/ 	.short	(.L_23 - .L_22)
.L_22:
        /*000c*/ 	.word	0x00000000
        /*0010*/ 	.short	0x0000
        /*0012*/ 	.short	0x0070
        /*0014*/ 	.byte	0x00, 0xf0, 0x01, 0x10


	//----- nvinfo : EIATTR_SPARSE_MMA_MASK
	.align		4
.L_23:
        /*0018*/ 	.byte	0x03, 0x50
        /*001a*/ 	.short	0x0000


	//----- nvinfo : EIATTR_MAXREG_COUNT
	.align		4
        /*001c*/ 	.byte	0x03, 0x1b
        /*001e*/ 	.short	0x00a8


	//----- nvinfo : EIATTR_NUM_BARRIERS
	.align		4
        /*0020*/ 	.byte	0x02, 0x4c
        /*0022*/ 	.byte	0x01
	.zero		1


	//----- nvinfo : EIATTR_EXTERNS
	.align		4
        /*0024*/ 	.byte	0x04, 0x0f
        /*0026*/ 	.short	(.L_25 - .L_24)


	//   ....[0]....
	.align		4
.L_24:
        /*0028*/ 	.word	index@(__assertfail)


	//----- nvinfo : EIATTR_MERCURY_ISA_VERSION
	.align		4
.L_25:
        /*002c*/ 	.byte	0x03, 0x5f
        /*002e*/ 	.short	0x0101


	//----- nvinfo : EIATTR_INT_WARP_WIDE_INSTR_OFFSETS
	.align		4
        /*0030*/ 	.byte	0x04, 0x31
        /*0032*/ 	.short	(.L_27 - .L_26)


	//   ....[0]....
.L_26:
        /*0034*/ 	.word	0x000004c0


	//   ....[1]....
        /*0038*/ 	.word	0x000004e0


	//   ....[2]....
        /*003c*/ 	.word	0x00000690


	//   ....[3]....
        /*0040*/ 	.word	0x00001ef0


	//----- nvinfo : EIATTR_COOP_GROUP_MASK_REGIDS
	.align		4
.L_27:
        /*0044*/ 	.byte	0x04, 0x29
        /*0046*/ 	.short	(.L_29 - .L_28)


	//   ....[0]....
.L_28:
        /*0048*/ 	.word	0xffffffff


	//   ....[1]....
        /*004c*/ 	.word	0xffffffff


	//   ....[2]....
        /*0050*/ 	.word	0xffffffff


	//   ....[3]....
        /*0054*/ 	.word	0xffffffff


	//   ....[4]....
        /*0058*/ 	.word	0xffffffff


	//   ....[5]....
        /*005c*/ 	.word	0xffffffff


	//----- nvinfo : EIATTR_COOP_GROUP_INSTR_OFFSETS
	.align		4
.L_29:
        /*0060*/ 	.byte	0x04, 0x28
        /*0062*/ 	.short	(.L_31 - .L_30)


	//   ....[0]....
.L_30:
        /*0064*/ 	.word	0x00000060


	//   ....[1]....
        /*0068*/ 	.word	0x00000070


	//   ....[2]....
        /*006c*/ 	.word	0x00000130


	//   ....[3]....
        /*0070*/ 	.word	0x000002e0


	//   ....[4]....
        /*0074*/ 	.word	0x00000800


	//   ....[5]....
        /*0078*/ 	.word	0x00001480


	//----- nvinfo : EIATTR_REG_RECONFIG
	.align		4
.L_31:
        /*007c*/ 	.byte	0x01, 0x54
	.zero		2


	//----- nvinfo : EIATTR_SYSCALL_OFFSETS
	.align		4
        /*0080*/ 	.byte	0x04, 0x46
        /*0082*/ 	.short	(.L_33 - .L_32)


	//   ....[0]....
.L_32:
        /*0084*/ 	.word	0x00001660


	//----- nvinfo : EIATTR_MBARRIER_INSTR_OFFSETS
	.align		4
.L_33:
        /*0088*/ 	.byte	0x04, 0x39
        /*008a*/ 	.short	(.L_35 - .L_34)


	//   ....[0]....
.L_34:
        /*008c*/ 	.word	0x00000250
        /*0090*/ 	.word	0x000000ff
        /*0094*/ 	.word	0x00000000
        /*0098*/ 	.short	0x0100
        /*009a*/ 	.byte	0x08
	.zero		1


	//   ....[1]....
        /*009c*/ 	.word	0x00000260
        /*00a0*/ 	.word	0x000000ff
        /*00a4*/ 	.word	0x00000018
        /*00a8*/ 	.short	0x0100
        /*00aa*/ 	.byte	0x08
	.zero		1


	//   ....[2]....
        /*00ac*/ 	.word	0x00000270
        /*00b0*/ 	.word	0x000000ff
        /*00b4*/ 	.word	0x00000008
        /*00b8*/ 	.short	0x0100
        /*00ba*/ 	.byte	0x08
	.zero		1


	//   ....[3]....
        /*00bc*/ 	.word	0x00000280
        /*00c0*/ 	.word	0x000000ff
        /*00c4*/ 	.word	0x00000020
        /*00c8*/ 	.short	0x0100
        /*00ca*/ 	.byte	0x08
	.zero		1


	//   ....[4]....
        /*00cc*/ 	.word	0x00000290
        /*00d0*/ 	.word	0x000000ff
        /*00d4*/ 	.word	0x00000010
        /*00d8*/ 	.short	0x0100
        /*00da*/ 	.byte	0x08
	.zero		1


	//   ....[5]....
        /*00dc*/ 	.word	0x000002a0
        /*00e0*/ 	.word	0x000000ff
        /*00e4*/ 	.word	0x00000028
        /*00e8*/ 	.short	0x0100
        /*00ea*/ 	.byte	0x08
	.zero		1


	//   ....[6]....
        /*00ec*/ 	.word	0x00000710
        /*00f0*/ 	.word	0x000000ff
        /*00f4*/ 	.word	0x00000040
        /*00f8*/ 	.short	0x0100
        /*00fa*/ 	.byte	0x06
	.zero		1


	//   ....[7]....
        /*00fc*/ 	.word	0x000007b0
        /*0100*/ 	.word	0x000000ff
        /*0104*/ 	.word	0x00000048
        /*0108*/ 	.short	0x0100
        /*010a*/ 	.byte	0x06
	.zero		1


	//   ....[8]....
        /*010c*/ 	.word	0x00001720
        /*0110*/ 	.word	0x00000003
        /*0114*/ 	.word	0x00000000
        /*0118*/ 	.short	0x010a
        /*011a*/ 	.byte	0x3f
	.zero		1


	//   ....[9]....
        /*011c*/ 	.word	0x00001780
        /*0120*/ 	.word	0x00000003
        /*0124*/ 	.word	0x00000000
        /*0128*/ 	.short	0x010a
        /*012a*/ 	.byte	0x3f
	.zero		1


	//   ....[10]....
        /*012c*/ 	.word	0x00001b00
        /*0130*/ 	.word	0x00000005
        /*0134*/ 	.word	0x00000000
        /*0138*/ 	.short	0x010a
        /*013a*/ 	.byte	0x3f
	.zero		1


	//   ....[11]....
        /*013c*/ 	.word	0x00001b40
        /*0140*/ 	.word	0x00000005
        /*0144*/ 	.word	0x00000000
        /*0148*/ 	.short	0x010a
        /*014a*/ 	.byte	0x3f
	.zero		1


	//   ....[12]....
        /*014c*/ 	.word	0x00001da0
        /*0150*/ 	.word	0x00000004
        /*0154*/ 	.word	0x00000000
        /*0158*/ 	.short	0x0101
        /*015a*/ 	.byte	0x3f
	.zero		1


	//   ....[13]....
        /*015c*/ 	.word	0x00001f90
        /*0160*/ 	.word	0x00000000
        /*0164*/ 	.word	0x00000000
        /*0168*/ 	.short	0x0101
        /*016a*/ 	.byte	0x3f
	.zero		1


	//   ....[14]....
        /*016c*/ 	.word	0x00007200
        /*0170*/ 	.word	0x00000015
        /*0174*/ 	.word	0x00000018
        /*0178*/ 	.short	0x010a
        /*017a*/ 	.byte	0x3f
	.zero		1


	//   ....[15]....
        /*017c*/ 	.word	0x00007630
        /*0180*/ 	.word	0x00000006
        /*0184*/ 	.word	0x00000048
        /*0188*/ 	.short	0x0101
        /*018a*/ 	.byte	0x3f
	.zero		1


	//   ....[16]....
        /*018c*/ 	.word	0x00007d60
        /*0190*/ 	.word	0x00000007
        /*0194*/ 	.word	0x00000000
        /*0198*/ 	.short	0x010a
        /*019a*/ 	.byte	0x3f
	.zero		1


	//   ....[17]....
        /*019c*/ 	.word	0x00007de0
        /*01a0*/ 	.word	0x00000006
        /*01a4*/ 	.word	0x00000000
        /*01a8*/ 	.short	0x010a
        /*01aa*/ 	.byte	0x3f
	.zero		1


	//   ....[18]....
        /*01ac*/ 	.word	0x00007e70
        /*01b0*/ 	.word	0x00000003
        /*01b4*/ 	.word	0x00000000
        /*01b8*/ 	.short	0x010a
        /*01ba*/ 	.byte	0x3f
	.zero		1


	//   ....[19]....
        /*01bc*/ 	.word	0x00007ed0
        /*01c0*/ 	.word	0x00000003
        /*01c4*/ 	.word	0x00000000
        /*01c8*/ 	.short	0x010a
        /*01ca*/ 	.byte	0x3f
	.zero		1


	//   ....[20]....
        /*01cc*/ 	.word	0x00007f20
        /*01d0*/ 	.word	0x00000005
        /*01d4*/ 	.word	0x00000000
        /*01d8*/ 	.short	0x010a
        /*01da*/ 	.byte	0x3f
	.zero		1


	//   ....[21]....
        /*01dc*/ 	.word	0x00007ff0
        /*01e0*/ 	.word	0x00000015
        /*01e4*/ 	.word	0x00000018
        /*01e8*/ 	.short	0x010a
        /*01ea*/ 	.byte	0x3f
	.zero		1


	//   ....[22]....
        /*01ec*/ 	.word	0x000080c0
        /*01f0*/ 	.word	0x00000007
        /*01f4*/ 	.word	0x00000000
        /*01f8*/ 	.short	0x010a
        /*01fa*/ 	.byte	0x3f
	.zero		1


	//   ....[23]....
        /*01fc*/ 	.word	0x00008110
        /*0200*/ 	.word	0x00000006
        /*0204*/ 	.word	0x00000000
        /*0208*/ 	.short	0x010a
        /*020a*/ 	.byte	0x3f
	.zero		1


	//----- nvinfo : EIATTR_NUM_MBARRIERS
	.align		4
.L_35:
        /*020c*/ 	.byte	0x03, 0x38
        /*020e*/ 	.short	0x0008


	//----- nvinfo : EIATTR_EXIT_INSTR_OFFSETS
	.align		4
        /*0210*/ 	.byte	0x04, 0x1c
        /*0212*/ 	.short	(.L_37 - .L_36)


	//   ....[0]....
.L_36:
        /*0214*/ 	.word	0x000009d0


	//   ....[1]....
        /*0218*/ 	.word	0x000011e0


	//   ....[2]....
        /*021c*/ 	.word	0x00006840


	//   ....[3]....
        /*0220*/ 	.word	0x00006da0


	//   ....[4]....
        /*0224*/ 	.word	0x00007ec0


	//----- nvinfo : EIATTR_MAX_THREADS
	.align		4
.L_37:
        /*0228*/ 	.byte	0x04, 0x05
        /*022a*/ 	.short	(.L_39 - .L_38)
.L_38:
        /*022c*/ 	.word	0x00000180
        /*0230*/ 	.word	0x00000001
        /*0234*/ 	.word	0x00000001


	//----- nvinfo : EIATTR_CRS_STACK_SIZE
	.align		4
.L_39:
        /*0238*/ 	.byte	0x04, 0x1e
        /*023a*/ 	.short	(.L_41 - .L_40)
.L_40:
        /*023c*/ 	.word	0x00000000


	//----- nvinfo : EIATTR_CBANK_PARAM_SIZE
	.align		4
.L_41:
        /*0240*/ 	.byte	0x03, 0x19
        /*0242*/ 	.short	0x0470


	//----- nvinfo : EIATTR_PARAM_CBANK
	.align		4
        /*0244*/ 	.byte	0x04, 0x0a
        /*0246*/ 	.short	(.L_43 - .L_42)
	.align		4
.L_42:
        /*0248*/ 	.word	index@(.nv.constant0._ZN7cutlass13device_kernelINS_4gemm6kernel13GemmUniversalIN4cute5tupleIJiiiiEEENS1_10collective13CollectiveMmaINS1_34MainloopSm90TmaGmmaWarpSpecializedILi3ENS5_IJNS4_1CILi4EEENSA_ILi2EEENSA_ILi1EEEEEENS1_35KernelTmaWarpSpecializedCooperativeEEENS5_IJNSA_ILi128EEESH_NSA_ILi64EEEEEENS_6half_tENS5_IJSD_llEEESK_NS5_IJlSD_lEEENS4_8TiledMMAINS4_8MMA_AtomIJNS4_4SM904GMMA26MMA_64x128x16_F32F16F16_SSILNSQ_5MajorE1ELSS_0ELNSQ_7ScaleInE1ELST_1EEEEEENS4_6LayoutINS5_IJSC_SD_SD_EEENS5_IJSD_NSA_ILi0EEESY_EEEEENS5_IJNS4_10UnderscoreES11_S11_EEEEENS4_23SM90_TMA_LOAD_MULTICASTENS4_14ComposedLayoutINS4_7SwizzleILi3ELi4ELi3EEENS4_18smem_ptr_flag_bitsILi16EEENSW_INS5_IJSI_NSA_ILi8EEEEEENS5_IJSD_SI_EEEEEEEvNS4_8identityES14_NS15_IS17_S19_NSW_INS5_IJS1A_SI_EEENS5_IJSI_SD_EEEEEEEvS1F_EENS_8epilogue10collective6detail29Sm90TmaWarpSpecializedAdapterINS1M_15DefaultEpilogueISK_SM_SM_NS1L_6thread17LinearCombinationISK_Li1EffLNS1Q_9ScaleType4KindE0ELNS_15FloatRoundStyleE2ESK_EENS1_15EpilogueDefaultEEEEEvvEEEEvNT_6ParamsE)
        /*024c*/ 	.short	0x0210
        /*024e*/ 	.short	0x0470


	//----- nvinfo : EIATTR_SW_WAR
	.align		4
.L_43:
        /*0250*/ 	.byte	0x04, 0x36
        /*0252*/ 	.short	(.L_45 - .L_44)
.L_44:
        /*0254*/ 	.word	0x00000008
.L_45:


//--------------------- .nv.callgraph             --------------------------
	.section	.nv.callgraph,"",@"SHT_CUDA_CALLGRAPH"
	.align	4
	.sectionentsize	8
	.align		4
        /*0000*/ 	.word	0x00000000
	.align		4
        /*0004*/ 	.word	0xffffffff
	.align		4
        /*0008*/ 	.word	index@(_ZN7cutlass13device_kernelINS_4gemm6kernel13GemmUniversalIN4cute5tupleIJiiiiEEENS1_10collective13CollectiveMmaINS1_34MainloopSm90TmaGmmaWarpSpecializedILi3ENS5_IJNS4_1CILi4EEENSA_ILi2EEENSA_ILi1EEEEEENS1_35KernelTmaWarpSpecializedCooperativeEEENS5_IJNSA_ILi128EEESH_NSA_ILi64EEEEEENS_6half_tENS5_IJSD_llEEESK_NS5_IJlSD_lEEENS4_8TiledMMAINS4_8MMA_AtomIJNS4_4SM904GMMA26MMA_64x128x16_F32F16F16_SSILNSQ_5MajorE1ELSS_0ELNSQ_7ScaleInE1ELST_1EEEEEENS4_6LayoutINS5_IJSC_SD_SD_EEENS5_IJSD_NSA_ILi0EEESY_EEEEENS5_IJNS4_10UnderscoreES11_S11_EEEEENS4_23SM90_TMA_LOAD_MULTICASTENS4_14ComposedLayoutINS4_7SwizzleILi3ELi4ELi3EEENS4_18smem_ptr_flag_bitsILi16EEENSW_INS5_IJSI_NSA_ILi8EEEEEENS5_IJSD_SI_EEEEEEEvNS4_8identityES14_NS15_IS17_S19_NSW_INS5_IJS1A_SI_EEENS5_IJSI_SD_EEEEEEEvS1F_EENS_8epilogue10collective6detail29Sm90TmaWarpSpecializedAdapterINS1M_15DefaultEpilogueISK_SM_SM_NS1L_6thread17LinearCombinationISK_Li1EffLNS1Q_9ScaleType4KindE0ELNS_15FloatRoundStyleE2ESK_EENS1_15EpilogueDefaultEEEEEvvEEEEvNT_6ParamsE)
	.align		4
        /*000c*/ 	.word	index@(__assertfail)
	.align		4
        /*0010*/ 	.word	0x00000000
	.align		4
        /*0014*/ 	.word	0xfffffffe
	.align		4
        /*0018*/ 	.word	0x00000000
	.align		4
        /*001c*/ 	.word	0xfffffffd
	.align		4
        /*0020*/ 	.word	0x00000000
	.align		4
        /*0024*/ 	.word	0xfffffffc


//--------------------- .nv.constant4             --------------------------
	.section	.nv.constant4,"a",@progbits
	.align	8
	.align		8
.nv.constant4:
        /*0000*/ 	.dword	__assertfail
	.align		8
        /*0008*/ 	.dword	__unnamed_1
	.align		8
        /*0010*/ 	.dword	_ZN40_INTERNAL_88f4bfed_4_k_cu_1e0ee87c_271394cuda3std3__45__cpo5beginE
	.align		8
        /*0018*/ 	.dword	_ZN40_INTERNAL_88f4bfed_4_k_cu_1e0ee87c_271394cuda3std3__45__cpo3endE
	.align		8
        /*0020*/ 	.dword	_ZN40_INTERNAL_88f4bfed_4_k_cu_1e0ee87c_271394cuda3std3__45__cpo6cbeginE
	.align		8
        /*0028*/ 	.dword	_ZN40_INTERNAL_88f4bfed_4_k_cu_1e0ee87c_271394cuda3std3__45__cpo4cendE
	.align		8
        /*0030*/ 	.dword	_ZN40_INTERNAL_88f4bfed_4_k_cu_1e0ee87c_271394cuda3std3__442_GLOBAL__N__88f4bfed_4_k_cu_1e0ee87c_271396ignoreE
	.align		8
        /*0038*/ 	.dword	_ZN40_INTERNAL_88f4bfed_4_k_cu_1e0ee87c_271394cuda3std3__419piecewise_constructE
	.align		8
        /*0040*/ 	.dword	_ZN40_INTERNAL_88f4bfed_4_k_cu_1e0ee87c_271394cuda3std3__48in_placeE
	.align		8
        /*0048*/ 	.dword	_ZN40_INTERNAL_88f4bfed_4_k_cu_1e0ee87c_271394cuda3std6ranges3__45__cpo4swapE
	.align		8
        /*0050*/ 	.dword	_ZN40_INTERNAL_88f4bfed_4_k_cu_1e0ee87c_271394cuda3std6ranges3__45__cpo9iter_moveE
	.align		8
        /*0058*/ 	.dword	_ZN40_INTERNAL_88f4bfed_4_k_cu_1e0ee87c_271394cute7productE
	.align		8
        /*0060*/ 	.dword	_ZN40_INTERNAL_88f4bfed_4_k_cu_1e0ee87c_271394cute1_E
	.align		8
        /*0068*/ 	.dword	$str$22
	.align		8
        /*0070*/ 	.dword	$str$23


//--------------------- .text._ZN7cutlass13device_kernelINS_4gemm6kernel13GemmUniversalIN4cute5tupleIJiiiiEEENS1_10collective13CollectiveMmaINS1_34MainloopSm90TmaGmmaWarpSpecializedILi3ENS5_IJNS4_1CILi4EEENSA_ILi2EEENSA_ILi1EEEEEENS1_35KernelTmaWarpSpecializedCooperativeEEENS5_IJNSA_ILi128EEESH_NSA_ILi64EEEEEENS_6half_tENS5_IJSD_llEEESK_NS5_IJlSD_lEEENS4_8TiledMMAINS4_8MMA_AtomIJNS4_4SM904GMMA26MMA_64x128x16_F32F16F16_SSILNSQ_5MajorE1ELSS_0ELNSQ_7ScaleInE1ELST_1EEEEEENS4_6LayoutINS5_IJSC_SD_SD_EEENS5_IJSD_NSA_ILi0EEESY_EEEEENS5_IJNS4_10UnderscoreES11_S11_EEEEENS4_23SM90_TMA_LOAD_MULTICASTENS4_14ComposedLayoutINS4_7SwizzleILi3ELi4ELi3EEENS4_18smem_ptr_flag_bitsILi16EEENSW_INS5_IJSI_NSA_ILi8EEEEEENS5_IJSD_SI_EEEEEEEvNS4_8identityES14_NS15_IS17_S19_NSW_INS5_IJS1A_SI_EEENS5_IJSI_SD_EEEEEEEvS1F_EENS_8epilogue10collective6detail29Sm90TmaWarpSpecializedAdapterINS1M_15DefaultEpilogueISK_SM_SM_NS1L_6thread17LinearCombinationISK_Li1EffLNS1Q_9ScaleType4KindE0ELNS_15FloatRoundStyleE2ESK_EENS1_15EpilogueDefaultEEEEEvvEEEEvNT_6ParamsE --------------------------
	.section	.text._ZN7cutlass13device_kernelINS_4gemm6kernel13GemmUniversalIN4cute5tupleIJiiiiEEENS1_10collective13CollectiveMmaINS1_34MainloopSm90TmaGmmaWarpSpecializedILi3ENS5_IJNS4_1CILi4EEENSA_ILi2EEENSA_ILi1EEEEEENS1_35KernelTmaWarpSpecializedCooperativeEEENS5_IJNSA_ILi128EEESH_NSA_ILi64EEEEEENS_6half_tENS5_IJSD_llEEESK_NS5_IJlSD_lEEENS4_8TiledMMAINS4_8MMA_AtomIJNS4_4SM904GMMA26MMA_64x128x16_F32F16F16_SSILNSQ_5MajorE1ELSS_0ELNSQ_7ScaleInE1ELST_1EEEEEENS4_6LayoutINS5_IJSC_SD_SD_EEENS5_IJSD_NSA_ILi0EEESY_EEEEENS5_IJNS4_10UnderscoreES11_S11_EEEEENS4_23SM90_TMA_LOAD_MULTICASTENS4_14ComposedLayoutINS4_7SwizzleILi3ELi4ELi3EEENS4_18smem_ptr_flag_bitsILi16EEENSW_INS5_IJSI_NSA_ILi8EEEEEENS5_IJSD_SI_EEEEEEEvNS4_8identityES14_NS15_IS17_S19_NSW_INS5_IJS1A_SI_EEENS5_IJSI_SD_EEEEEEEvS1F_EENS_8epilogue10collective6detail29Sm90TmaWarpSpecializedAdapterINS1M_15DefaultEpilogueISK_SM_SM_NS1L_6thread17LinearCombinationISK_Li1EffLNS1Q_9ScaleType4KindE0ELNS_15FloatRoundStyleE2ESK_EENS1_15EpilogueDefaultEEEEEvvEEEEvNT_6ParamsE,"ax",@progbits
	.align	128
.text._ZN7cutlass13device_kernelINS_4gemm6kernel13GemmUniversalIN4cute5tupleIJiiiiEEENS1_10collective13CollectiveMmaINS1_34MainloopSm90TmaGmmaWarpSpecializedILi3ENS5_IJNS4_1CILi4EEENSA_ILi2EEENSA_ILi1EEEEEENS1_35KernelTmaWarpSpecializedCooperativeEEENS5_IJNSA_ILi128EEESH_NSA_ILi64EEEEEENS_6half_tENS5_IJSD_llEEESK_NS5_IJlSD_lEEENS4_8TiledMMAINS4_8MMA_AtomIJNS4_4SM904GMMA26MMA_64x128x16_F32F16F16_SSILNSQ_5MajorE1ELSS_0ELNSQ_7ScaleInE1ELST_1EEEEEENS4_6LayoutINS5_IJSC_SD_SD_EEENS5_IJSD_NSA_ILi0EEESY_EEEEENS5_IJNS4_10UnderscoreES11_S11_EEEEENS4_23SM90_TMA_LOAD_MULTICASTENS4_14ComposedLayoutINS4_7SwizzleILi3ELi4ELi3EEENS4_18smem_ptr_flag_bitsILi16EEENSW_INS5_IJSI_NSA_ILi8EEEEEENS5_IJSD_SI_EEEEEEEvNS4_8identityES14_NS15_IS17_S19_NSW_INS5_IJS1A_SI_EEENS5_IJSI_SD_EEEEEEEvS1F_EENS_8epilogue10collective6detail29Sm90TmaWarpSpecializedAdapterINS1M_15DefaultEpilogueISK_SM_SM_NS1L_6thread17LinearCombinationISK_Li1EffLNS1Q_9ScaleType4KindE0ELNS_15FloatRoundStyleE2ESK_EENS1_15EpilogueDefaultEEEEEvvEEEEvNT_6ParamsE:
        .type           _ZN7cutlass13device_kernelINS_4gemm6kernel13GemmUniversalIN4cute5tupleIJiiiiEEENS1_10collective13CollectiveMmaINS1_34MainloopSm90TmaGmmaWarpSpecializedILi3ENS5_IJNS4_1CILi4EEENSA_ILi2EEENSA_ILi1EEEEEENS1_35KernelTmaWarpSpecializedCooperativeEEENS5_IJNSA_ILi128EEESH_NSA_ILi64EEEEEENS_6half_tENS5_IJSD_llEEESK_NS5_IJlSD_lEEENS4_8TiledMMAINS4_8MMA_AtomIJNS4_4SM904GMMA26MMA_64x128x16_F32F16F16_SSILNSQ_5MajorE1ELSS_0ELNSQ_7ScaleInE1ELST_1EEEEEENS4_6LayoutINS5_IJSC_SD_SD_EEENS5_IJSD_NSA_ILi0EEESY_EEEEENS5_IJNS4_10UnderscoreES11_S11_EEEEENS4_23SM90_TMA_LOAD_MULTICASTENS4_14ComposedLayoutINS4_7SwizzleILi3ELi4ELi3EEENS4_18smem_ptr_flag_bitsILi16EEENSW_INS5_IJSI_NSA_ILi8EEEEEENS5_IJSD_SI_EEEEEEEvNS4_8identityES14_NS15_IS17_S19_NSW_INS5_IJS1A_SI_EEENS5_IJSI_SD_EEEEEEEvS1F_EENS_8epilogue10collective6detail29Sm90TmaWarpSpecializedAdapterINS1M_15DefaultEpilogueISK_SM_SM_NS1L_6thread17LinearCombinationISK_Li1EffLNS1Q_9ScaleType4KindE0ELNS_15FloatRoundStyleE2ESK_EENS1_15EpilogueDefaultEEEEEvvEEEEvNT_6ParamsE,@function
        .size           _ZN7cutlass13device_kernelINS_4gemm6kernel13GemmUniversalIN4cute5tupleIJiiiiEEENS1_10collective13CollectiveMmaINS1_34MainloopSm90TmaGmmaWarpSpecializedILi3ENS5_IJNS4_1CILi4EEENSA_ILi2EEENSA_ILi1EEEEEENS1_35KernelTmaWarpSpecializedCooperativeEEENS5_IJNSA_ILi128EEESH_NSA_ILi64EEEEEENS_6half_tENS5_IJSD_llEEESK_NS5_IJlSD_lEEENS4_8TiledMMAINS4_8MMA_AtomIJNS4_4SM904GMMA26MMA_64x128x16_F32F16F16_SSILNSQ_5MajorE1ELSS_0ELNSQ_7ScaleInE1ELST_1EEEEEENS4_6LayoutINS5_IJSC_SD_SD_EEENS5_IJSD_NSA_ILi0EEESY_EEEEENS5_IJNS4_10UnderscoreES11_S11_EEEEENS4_23SM90_TMA_LOAD_MULTICASTENS4_14ComposedLayoutINS4_7SwizzleILi3ELi4ELi3EEENS4_18smem_ptr_flag_bitsILi16EEENSW_INS5_IJSI_NSA_ILi8EEEEEENS5_IJSD_SI_EEEEEEEvNS4_8identityES14_NS15_IS17_S19_NSW_INS5_IJS1A_SI_EEENS5_IJSI_SD_EEEEEEEvS1F_EENS_8epilogue10collective6detail29Sm90TmaWarpSpecializedAdapterINS1M_15DefaultEpilogueISK_SM_SM_NS1L_6thread17LinearCombinationISK_Li1EffLNS1Q_9ScaleType4KindE0ELNS_15FloatRoundStyleE2ESK_EENS1_15EpilogueDefaultEEEEEvvEEEEvNT_6ParamsE,(.L_x_195 - _ZN7cutlass13device_kernelINS_4gemm6kernel13GemmUniversalIN4cute5tupleIJiiiiEEENS1_10collective13CollectiveMmaINS1_34MainloopSm90TmaGmmaWarpSpecializedILi3ENS5_IJNS4_1CILi4EEENSA_ILi2EEENSA_ILi1EEEEEENS1_35KernelTmaWarpSpecializedCooperativeEEENS5_IJNSA_ILi128EEESH_NSA_ILi64EEEEEENS_6half_tENS5_IJSD_llEEESK_NS5_IJlSD_lEEENS4_8TiledMMAINS4_8MMA_AtomIJNS4_4SM904GMMA26MMA_64x128x16_F32F16F16_SSILNSQ_5MajorE1ELSS_0ELNSQ_7ScaleInE1ELST_1EEEEEENS4_6LayoutINS5_IJSC_SD_SD_EEENS5_IJSD_NSA_ILi0EEESY_EEEEENS5_IJNS4_10UnderscoreES11_S11_EEEEENS4_23SM90_TMA_LOAD_MULTICASTENS4_14ComposedLayoutINS4_7SwizzleILi3ELi4ELi3EEENS4_18smem_ptr_flag_bitsILi16EEENSW_INS5_IJSI_NSA_ILi8EEEEEENS5_IJSD_SI_EEEEEEEvNS4_8identityES14_NS15_IS17_S19_NSW_INS5_IJS1A_SI_EEENS5_IJSI_SD_EEEEEEEvS1F_EENS_8epilogue10collective6detail29Sm90TmaWarpSpecializedAdapterINS1M_15DefaultEpilogueISK_SM_SM_NS1L_6thread17LinearCombinationISK_Li1EffLNS1Q_9ScaleType4KindE0ELNS_15FloatRoundStyleE2ESK_EENS1_15EpilogueDefaultEEEEEvvEEEEvNT_6ParamsE)
        .other          _ZN7cutlass13device_kernelINS_4gemm6kernel13GemmUniversalIN4cute5tupleIJiiiiEEENS1_10collective13CollectiveMmaINS1_34MainloopSm90TmaGmmaWarpSpecializedILi3ENS5_IJNS4_1CILi4EEENSA_ILi2EEENSA_ILi1EEEEEENS1_35KernelTmaWarpSpecializedCooperativeEEENS5_IJNSA_ILi128EEESH_NSA_ILi64EEEEEENS_6half_tENS5_IJSD_llEEESK_NS5_IJlSD_lEEENS4_8TiledMMAINS4_8MMA_AtomIJNS4_4SM904GMMA26MMA_64x128x16_F32F16F16_SSILNSQ_5MajorE1ELSS_0ELNSQ_7ScaleInE1ELST_1EEEEEENS4_6LayoutINS5_IJSC_SD_SD_EEENS5_IJSD_NSA_ILi0EEESY_EEEEENS5_IJNS4_10UnderscoreES11_S11_EEEEENS4_23SM90_TMA_LOAD_MULTICASTENS4_14ComposedLayoutINS4_7SwizzleILi3ELi4ELi3EEENS4_18smem_ptr_flag_bitsILi16EEENSW_INS5_IJSI_NSA_ILi8EEEEEENS5_IJSD_SI_EEEEEEEvNS4_8identityES14_NS15_IS17_S19_NSW_INS5_IJS1A_SI_EEENS5_IJSI_SD_EEEEEEEvS1F_EENS_8epilogue10collective6detail29Sm90TmaWarpSpecializedAdapterINS1M_15DefaultEpilogueISK_SM_SM_NS1L_6thread17LinearCombinationISK_Li1EffLNS1Q_9ScaleType4KindE0ELNS_15FloatRoundStyleE2ESK_EENS1_15EpilogueDefaultEEEEEvvEEEEvNT_6ParamsE,@"STO_CUDA_ENTRY STV_DEFAULT"
_ZN7cutlass13device_kernelINS_4gemm6kernel13GemmUniversalIN4cute5tupleIJiiiiEEENS1_10collective13CollectiveMmaINS1_34MainloopSm90TmaGmmaWarpSpecializedILi3ENS5_IJNS4_1CILi4EEENSA_ILi2EEENSA_ILi1EEEEEENS1_35KernelTmaWarpSpecializedCooperativeEEENS5_IJNSA_ILi128EEESH_NSA_ILi64EEEEEENS_6half_tENS5_IJSD_llEEESK_NS5_IJlSD_lEEENS4_8TiledMMAINS4_8MMA_AtomIJNS4_4SM904GMMA26MMA_64x128x16_F32F16F16_SSILNSQ_5MajorE1ELSS_0ELNSQ_7ScaleInE1ELST_1EEEEEENS4_6LayoutINS5_IJSC_SD_SD_EEENS5_IJSD_NSA_ILi0EEESY_EEEEENS5_IJNS4_10UnderscoreES11_S11_EEEEENS4_23SM90_TMA_LOAD_MULTICASTENS4_14ComposedLayoutINS4_7SwizzleILi3ELi4ELi3EEENS4_18smem_ptr_flag_bitsILi16EEENSW_INS5_IJSI_NSA_ILi8EEEEEENS5_IJSD_SI_EEEEEEEvNS4_8identityES14_NS15_IS17_S19_NSW_INS5_IJS1A_SI_EEENS5_IJSI_SD_EEEEEEEvS1F_EENS_8epilogue10collective6detail29Sm90TmaWarpSpecializedAdapterINS1M_15DefaultEpilogueISK_SM_SM_NS1L_6thread17LinearCombinationISK_Li1EffLNS1Q_9ScaleType4KindE0ELNS_15FloatRoundStyleE2ESK_EENS1_15EpilogueDefaultEEEEEvvEEEEvNT_6ParamsE:
[----:B------:R-:W0:Y:S01]  /*0000*/  LDC R1, c[0x0][0x28] ;  /* 0x00000a00ff017b82 */ /* 0x000e220000000800 */
[----:B------:R-:W1:Y:S01]  /*0010*/  S2R R95, SR_TID.X ;  /* 0x00000000005f7919 */ /* 0x000e620000002100 */
[----:B------:R-:W-:Y:S01]  /*0020*/  ELECT P0, URZ, PT ;  /* 0x00000000003f782f */ /* 0x000fe20003800000 */
[----:B------:R-:W-:Y:S01]  /*0030*/  BSSY B0, `(.L_x_0) ;  /* 0x000000f000007945 */ /* 0x000fe20003800000 */
[--C-:B-1----:R-:W-:Y:S02]  /*0040*/  SHF.R.U32.HI R0, RZ, 0x5, R95.reuse ;  /* 0x00000005ff007819 */ /* 0x102fe4000001165f */
[----:B------:R-:W-:-:S03]  /*0050*/  SHF.R.U32.HI R7, RZ, 0x7, R95 ;  /* 0x00000007ff077819 */ /* 0x000fc6000001165f */
[----:B------:R-:W1:Y:S04]  /*0060*/  SHFL.IDX PT, R3, R0, RZ, 0x1f ;  /* 0x00001fff00037589 */ /* 0x000e6800000e0000 */
[----:B------:R2:W3:Y:S01]  /*0070*/  SHFL.IDX PT, R2, R7, RZ, 0x1f ;  /* 0x00001fff07027589 */ /* 0x0004e200000e0000 */
[----:B-1----:R-:W-:-:S13]  /*0080*/  ISETP.NE.OR P0, PT, R3, RZ, !P0 ;  /* 0x000000ff0300720c */ /* 0x002fda0004705670 */
[----:B0-23--:R-:W-:Y:S05]  /*0090*/  @P0 BRA `(.L_x_1) ;  /* 0x0000000000200947 */ /* 0x00dfea0003800000 */
[----:B------:R-:W-:Y:S02]  /*00a0*/  ULDC.64 UR4, c[0x0][0x198] ;  /* 0x0000660000047ab9 */ /* 0x000fe40000000a00 */
[----:B------:R-:W-:Y:S02]  /*00b0*/  UIADD3 UR6, UP0, UR4, 0xf0, URZ ;  /* 0x000000f004067890 */ /* 0x000fe4000ff1e03f */
[----:B------:R-:W-:Y:S02]  /*00c0*/  UIADD3 UR4, UP1, UR4, 0x1f0, URZ ;  /* 0x000001f004047890 */ /* 0x000fe4000ff3e03f */
[----:B------:R-:W-:Y:S02]  /*00d0*/  UIADD3.X UR7, URZ, UR5, URZ, UP0, !UPT ;  /* 0x000000053f077290 */ /* 0x000fe400087fe43f */
[----:B------:R-:W-:-:S07]  /*00e0*/  UIADD3.X UR5, URZ, UR5, URZ, UP1, !UPT ;  /* 0x000000053f057290 */ /* 0x000fce0008ffe43f */
[----:B------:R0:W-:Y:S02]  /*00f0*/  UTMACCTL.PF [UR6] ;  /* 0x00000000060079b9 */ /* 0x0001e40008040000 */
[----:B------:R0:W-:Y:S02]  /*0100*/  UTMACCTL.PF [UR4] ;  /* 0x00000000040079b9 */ /* 0x0001e40008040000 */
[----:B0-----:R-:W-:Y:S01]  /*0110*/  NOP ;  /* 0x0000000000007918 */ /* 0x001fe20000000000 */
.L_x_1:
[----:B------:R-:W-:Y:S05]  /*0120*/  BSYNC B0 ;  /* 0x0000000000007941 */ /* 0x000fea0003800000 */
.L_x_0:
[----:B------:R-:W0:Y:S01]  /*0130*/  SHFL.IDX PT, R5, R0, RZ, 0x1f ;  /* 0x00001fff00057589 */ /* 0x000e2200000e0000 */
[----:B------:R-:W-:-:S04]  /*0140*/  SHF.R.S32.HI R4, RZ, 0x1f, R95 ;  /* 0x0000001fff047819 */ /* 0x000fc8000001145f */
[----:B------:R-:W-:Y:S02]  /*0150*/  LEA.HI R4, R4, R95, RZ, 0x7 ;  /* 0x0000005f04047211 */ /* 0x000fe400078f38ff */
[----:B0-----:R-:W-:-:S13]  /*0160*/  ISETP.NE.AND P0, PT, R5, RZ, PT ;  /* 0x000000ff0500720c */ /* 0x001fda0003f05270 */
[----:B------:R-:W-:Y:S05]  /*0170*/  @P0 BRA `(.L_x_2) ;  /* 0x0000000000500947 */ /* 0x000fea0003800000 */
[----:B------:R-:W0:Y:S01]  /*0180*/  S2UR UR8, SR_CgaCtaId ;  /* 0x00000000000879c3 */ /* 0x000e220000008800 */
[----:B------:R-:W-:Y:S01]  /*0190*/  UMOV UR4, 0x400 ;  /* 0x0000040000047882 */ /* 0x000fe20000000000 */
[----:B------:R-:W-:Y:S01]  /*01a0*/  UMOV UR5, 0x1 ;  /* 0x0000000100057882 */ /* 0x000fe20000000000 */
[----:B------:R-:W-:Y:S01]  /*01b0*/  UMOV UR6, 0xa ;  /* 0x0000000a00067882 */ /* 0x000fe20000000000 */
[----:B------:R-:W-:Y:S01]  /*01c0*/  ELECT P0, URZ, PT ;  /* 0x00000000003f782f */ /* 0x000fe20003800000 */
[----:B------:R-:W-:-:S04]  /*01d0*/  UIADD3 UR6, -UR6, 0x100000, URZ ;  /* 0x0010000006067890 */ /* 0x000fc8000fffe13f */
[----:B------:R-:W-:Y:S02]  /*01e0*/  USHF.L.U32 UR7, UR6, 0xb, URZ ;  /* 0x0000000b06077899 */ /* 0x000fe4000800063f */
[----:B------:R-:W-:Y:S02]  /*01f0*/  USHF.L.U32 UR6, UR6, 0x1, URZ ;  /* 0x0000000106067899 */ /* 0x000fe4000800063f */
[----:B0-----:R-:W-:Y:S02]  /*0200*/  ULEA UR8, UR8, UR4, 0x18 ;  /* 0x0000000408087291 */ /* 0x001fe4000f8ec03f */
[----:B------:R-:W-:-:S04]  /*0210*/  UIADD3 UR4, -UR5, 0x100000, URZ ;  /* 0x0010000005047890 */ /* 0x000fc8000fffe13f */
[----:B------:R-:W-:Y:S02]  /*0220*/  USHF.L.U32 UR5, UR4, 0xb, URZ ;  /* 0x0000000b04057899 */ /* 0x000fe4000800063f */
[----:B------:R-:W-:Y:S01]  /*0230*/  USHF.L.U32 UR4, UR4, 0x1, URZ ;  /* 0x0000000104047899 */ /* 0x000fe2000800063f */
[----:B------:R-:W0:Y:S11]  /*0240*/  FENCE.VIEW.ASYNC.S ;  /* 0x00000000000073c6 */ /* 0x000e360000000000 */
[----:B0-----:R0:W1:Y:S01]  /*0250*/  SYNCS.EXCH.64 URZ, [UR8], UR4 ;  /* 0x00000004083f75b2 */ /* 0x0010620008000100 */
[----:B------:R0:W2:Y:S01]  /*0260*/  SYNCS.EXCH.64 URZ, [UR8+0x18], UR6 ;  /* 0x00001806083f75b2 */ /* 0x0000a20008000100 */
[----:B------:R0:W3:Y:S01]  /*0270*/  SYNCS.EXCH.64 URZ, [UR8+0x8], UR4 ;  /* 0x00000804083f75b2 */ /* 0x0000e20008000100 */
[----:B------:R0:W4:Y:S01]  /*0280*/  SYNCS.EXCH.64 URZ, [UR8+0x20], UR6 ;  /* 0x00002006083f75b2 */ /* 0x0001220008000100 */
[----:B------:R0:W0:Y:S01]  /*0290*/  SYNCS.EXCH.64 URZ, [UR8+0x10], UR4 ;  /* 0x00001004083f75b2 */ /* 0x0000220008000100 */
[----:B------:R0:W0:Y:S01]  /*02a0*/  SYNCS.EXCH.64 URZ, [UR8+0x28], UR6 ;  /* 0x00002806083f75b2 */ /* 0x0000220008000100 */
[----:B------:R-:W-:Y:S01]  /*02b0*/  NOP ;  /* 0x0000000000007918 */ /* 0x000fe20000000000 */
.L_x_2:
[----:B0-----:R-:W0:Y:S01]  /*02c0*/  S2UR UR8, SR_CTAID.X ;  /* 0x00000000000879c3 */ /* 0x001e220000002500 */
[----:B------:R-:W-:Y:S01]  /*02d0*/  LOP3.LUT R4, R4, 0xffffff80, RZ, 0xc0, !PT ;  /* 0xffffff8004047812 */ /* 0x000fe200078ec0ff */
[----:B------:R-:W5:Y:S01]  /*02e0*/  SHFL.IDX PT, R0, R0, RZ, 0x1f ;  /* 0x00001fff00007589 */ /* 0x000f6200000e0000 */
[----:B------:R-:W-:Y:S01]  /*02f0*/  SHF.R.S32.HI R10, RZ, 0x1f, R5 ;  /* 0x0000001fff0a7819 */ /* 0x000fe20000011405 */
[----:B------:R-:W-:Y:S01]  /*0300*/  ULDC UR4, c[0x0][0x150] ;  /* 0x0000540000047ab9 */ /* 0x000fe20000000800 */
[----:B------:R-:W-:Y:S01]  /*0310*/  ELECT P0, URZ, PT ;  /* 0x00000000003f782f */ /* 0x000fe20003800000 */
[----:B------:R-:W-:Y:S01]  /*0320*/  IMAD.IADD R8, R95, 0x1, -R4 ;  /* 0x000000015f087824 */ /* 0x000fe200078e0a04 */
[----:B------:R-:W-:Y:S01]  /*0330*/  LEA.HI R10, R10, R5, RZ, 0x2 ;  /* 0x000000050a0a7211 */ /* 0x000fe200078f10ff */
[----:B------:R-:W1:Y:S01]  /*0340*/  S2R R4, SR_CTAID.Y ;  /* 0x0000000000047919 */ /* 0x000e620000002600 */
[----:B------:R-:W2:Y:S01]  /*0350*/  LDC R12, c[0x0][0x144] ;  /* 0x00005100ff0c7b82 */ /* 0x000ea20000000800 */
[----:B------:R-:W-:Y:S01]  /*0360*/  NOP ;  /* 0x0000000000007918 */ /* 0x000fe20000000000 */
[----:B------:R-:W-:Y:S01]  /*0370*/  SHF.R.S32.HI R9, RZ, 0x1f, R8 ;  /* 0x0000001fff097819 */ /* 0x000fe20000011408 */
[----:B------:R-:W-:Y:S01]  /*0380*/  NOP ;  /* 0x0000000000007918 */ /* 0x000fe20000000000 */
[----:B------:R-:W-:Y:S01]  /*0390*/  LOP3.LUT R10, R10, 0x3ffffffc, RZ, 0xc0, !PT ;  /* 0x3ffffffc0a0a7812 */ /* 0x000fe200078ec0ff */
[----:B------:R-:W-:Y:S01]  /*03a0*/  IMAD.MOV.U32 R22, RZ, RZ, 0x1 ;  /* 0x00000001ff167424 */ /* 0x000fe200078e00ff */
[----:B------:R-:W-:-:S02]  /*03b0*/  LEA.HI R9, R9, R8, RZ, 0x3 ;  /* 0x0000000809097211 */ /* 0x000fc400078f18ff */
[----:B------:R-:W3:Y:S01]  /*03c0*/  LDC R13, c[0x0][0x140] ;  /* 0x00005000ff0d7b82 */ /* 0x000ee20000000800 */
[----:B------:R-:W-:Y:S01]  /*03d0*/  IMAD.IADD R10, R5, 0x1, -R10 ;  /* 0x00000001050a7824 */ /* 0x000fe200078e0a0a */
[--C-:B------:R-:W-:Y:S02]  /*03e0*/  SHF.R.S32.HI R6, RZ, 0x3, R9.reuse ;  /* 0x00000003ff067819 */ /* 0x100fe40000011409 */
[----:B------:R-:W-:Y:S02]  /*03f0*/  SHF.R.S32.HI R9, RZ, 0x1f, R9 ;  /* 0x0000001fff097819 */ /* 0x000fe40000011409 */
[----:B------:R-:W-:Y:S02]  /*0400*/  ISETP.NE.AND P3, PT, R2, RZ, PT ;  /* 0x000000ff0200720c */ /* 0x000fe40003f65270 */
[----:B0-----:R-:W-:Y:S02]  /*0410*/  I2FP.F32.U32 R11, UR8 ;  /* 0x00000008000b7c45 */ /* 0x001fe40008201000 */
[----:B------:R-:W-:-:S02]  /*0420*/  LEA.HI R9, R9, R6, RZ, 0x2 ;  /* 0x0000000609097211 */ /* 0x000fc400078f10ff */
[----:B-----5:R-:W-:Y:S01]  /*0430*/  ISETP.NE.OR P0, PT, R0, RZ, !P0 ;  /* 0x000000ff0000720c */ /* 0x020fe20004705670 */
[----:B------:R-:W-:Y:S01]  /*0440*/  FMUL R11, R11, UR4 ;  /* 0x000000040b0b7c20 */ /* 0x000fe20008400000 */
[----:B------:R-:W-:Y:S01]  /*0450*/  LOP3.LUT R9, R9, 0xfffffffc, RZ, 0xc0, !PT ;  /* 0xfffffffc09097812 */ /* 0x000fe200078ec0ff */
[----:B------:R-:W-:Y:S01]  /*0460*/  ULDC UR4, c[0x0][0x154] ;  /* 0x0000550000047ab9 */ /* 0x000fe20000000800 */
[----:B------:R-:W-:-:S03]  /*0470*/  SHF.R.S32.HI R0, RZ, 0x1f, R3 ;  /* 0x0000001fff007819 */ /* 0x000fc60000011403 */
[----:B------:R-:W0:Y:S01]  /*0480*/  F2I.U32.TRUNC.NTZ R11, R11 ;  /* 0x0000000b000b7305 */ /* 0x000e22000020f000 */
[----:B------:R-:W-:Y:S01]  /*0490*/  IMAD.IADD R9, R6, 0x1, -R9 ;  /* 0x0000000106097824 */ /* 0x000fe200078e0a09 */
[----:B------:R-:W-:-:S03]  /*04a0*/  LEA.HI R0, R0, R3, RZ, 0x2 ;  /* 0x0000000300007211 */ /* 0x000fc600078f10ff */
[----:B------:R-:W-:Y:S01]  /*04b0*/  IMAD R10, R10, 0x4, R9 ;  /* 0x000000040a0a7824 */ /* 0x000fe200078e0209 */
[----:B------:R-:W-:Y:S01]  /*04c0*/  VOTEU.ALL UP0, P0 ;  /* 0x00000000003f7886 */ /* 0x000fe20000000000 */
[----:B------:R-:W-:Y:S01]  /*04d0*/  LOP3.LUT R0, R0, 0xfffffffc, RZ, 0xc0, !PT ;  /* 0xfffffffc00007812 */ /* 0x000fe200078ec0ff */
[----:B------:R-:W-:Y:S01]  /*04e0*/  VOTEU.ALL UP1, P0 ;  /* 0x00000000003f7886 */ /* 0x000fe20000020000 */
[C---:B------:R-:W-:Y:S01]  /*04f0*/  IMAD.SHL.U32 R19, R10.reuse, 0x4, RZ ;  /* 0x000000040a137824 */ /* 0x040fe200078e00ff */
[----:B------:R-:W-:Y:S01]  /*0500*/  SHF.R.S32.HI R9, RZ, 0x1f, R10 ;  /* 0x0000001fff097819 */ /* 0x000fe2000001140a */
[----:B------:R-:W5:Y:S01]  /*0510*/  @!UP0 S2UR UR7, SR_CgaCtaId ;  /* 0x00000000000789c3 */ /* 0x000f620000008800 */
[----:B------:R-:W-:Y:S01]  /*0520*/  IMAD.IADD R3, R3, 0x1, -R0 ;  /* 0x0000000103037824 */ /* 0x000fe200078e0a00 */
[----:B------:R-:W-:Y:S01]  /*0530*/  @!UP0 UMOV UR6, 0x400 ;  /* 0x0000040000068882 */ /* 0x000fe20000000000 */
[----:B------:R-:W-:Y:S01]  /*0540*/  LEA.HI R9, R9, R10, RZ, 0x2 ;  /* 0x0000000a09097211 */ /* 0x000fe200078f10ff */
[----:B0-----:R-:W-:Y:S01]  /*0550*/  IMAD.MOV R15, RZ, RZ, -R11 ;  /* 0x000000ffff0f7224 */ /* 0x001fe200078e0a0b */
[----:B------:R-:W-:-:S02]  /*0560*/  LOP3.LUT R19, R10, 0xc, R19, 0x78, !PT ;  /* 0x0000000c0a137812 */ /* 0x000fc400078e7813 */
[----:B------:R-:W-:Y:S01]  /*0570*/  LOP3.LUT R11, R9, 0xfffffffc, RZ, 0xc0, !PT ;  /* 0xfffffffc090b7812 */ /* 0x000fe200078ec0ff */
[----:B--2---:R-:W-:Y:S01]  /*0580*/  IMAD R6, R12, R15, UR8 ;  /* 0x000000080c067e24 */ /* 0x004fe2000f8e020f */
[----:B-1----:R-:W-:Y:S01]  /*0590*/  I2FP.F32.U32 R12, R4 ;  /* 0x00000004000c7245 */ /* 0x002fe20000201000 */
[----:B------:R-:W0:Y:S01]  /*05a0*/  LDC R9, c[0x0][0x148] ;  /* 0x00005200ff097b82 */ /* 0x000e220000000800 */
[----:B------:R-:W-:Y:S01]  /*05b0*/  ISETP.NE.AND P1, PT, R3, 0x3, PT ;  /* 0x000000030300780c */ /* 0x000fe20003f25270 */
[----:B------:R-:W-:Y:S01]  /*05c0*/  IMAD.IADD R11, R10, 0x1, -R11 ;  /* 0x000000010a0b7824 */ /* 0x000fe200078e0a0b */
[----:B---3--:R-:W-:Y:S01]  /*05d0*/  ISETP.EQ.U32.AND P2, PT, R13, 0x1, PT ;  /* 0x000000010d00780c */ /* 0x008fe20003f42070 */
[----:B------:R-:W-:Y:S01]  /*05e0*/  FMUL R12, R12, UR4 ;  /* 0x000000040c0c7c20 */ /* 0x000fe20008400000 */
[----:B------:R-:W-:Y:S01]  /*05f0*/  UMOV UR4, 0x20 ;  /* 0x0000002000047882 */ /* 0x000fe20000000000 */
[----:B------:R-:W-:Y:S01]  /*0600*/  ISETP.EQ.OR P1, PT, R3, RZ, !P1 ;  /* 0x000000ff0300720c */ /* 0x000fe20004f22670 */
[----:B------:R-:W-:-:S04]  /*0610*/  @!UP0 UIADD3 UR4, -UR4, 0x100000, URZ ;  /* 0x0010000004048890 */ /* 0x000fc8000fffe13f */
[----:B------:R-:W-:Y:S02]  /*0620*/  @!UP0 USHF.L.U32 UR5, UR4, 0xb, URZ ;  /* 0x0000000b04058899 */ /* 0x000fe4000800063f */
[----:B------:R-:W-:Y:S01]  /*0630*/  @!UP0 USHF.L.U32 UR4, UR4, 0x1, URZ ;  /* 0x0000000104048899 */ /* 0x000fe2000800063f */
[----:B------:R-:W-:Y:S01]  /*0640*/  ISETP.NE.AND P4, PT, R11, R6, PT ;  /* 0x000000060b00720c */ /* 0x000fe20003f85270 */
[----:B------:R-:W1:Y:S01]  /*0650*/  F2I.U32.TRUNC.NTZ R12, R12 ;  /* 0x0000000c000c7305 */ /* 0x000e62000020f000 */
[----:B------:R-:W-:Y:S01]  /*0660*/  ISETP.EQ.AND P1, PT, R2, RZ, P1 ;  /* 0x000000ff0200720c */ /* 0x000fe20000f22270 */
[----:B-----5:R-:W-:-:S03]  /*0670*/  @!UP0 ULEA UR6, UR7, UR6, 0x18 ;  /* 0x0000000607068291 */ /* 0x020fc6000f8ec03f */
[----:B------:R-:W-:Y:S01]  /*0680*/  SEL R18, RZ, 0x1, !P1 ;  /* 0x00000001ff127807 */ /* 0x000fe20004800000 */
[----:B------:R-:W-:Y:S01]  /*0690*/  VOTEU.ALL UP0, P0 ;  /* 0x00000000003f7886 */ /* 0x000fe20000000000 */
[----:B------:R-:W-:Y:S01]  /*06a0*/  LOP3.LUT P0, RZ, R8, 0x7, RZ, 0xc0, !PT ;  /* 0x0000000708ff7812 */ /* 0x000fe2000780c0ff */
[----:B------:R-:W-:-:S04]  /*06b0*/  VIADD R8, R2, 0xffffffff ;  /* 0xffffffff02087836 */ /* 0x000fc80000000000 */
[----:B------:R-:W-:Y:S02]  /*06c0*/  @P4 SHF.R.S32.HI R0, RZ, 0x1f, R19 ;  /* 0x0000001fff004819 */ /* 0x000fe40000011413 */
[----:B------:R-:W-:Y:S01]  /*06d0*/  ISETP.LT.U32.AND P0, PT, R19, 0x8, !P0 ;  /* 0x000000081300780c */ /* 0x000fe20004701070 */
[----:B-1----:R-:W-:Y:S01]  /*06e0*/  IMAD.MOV R23, RZ, RZ, -R12 ;  /* 0x000000ffff177224 */ /* 0x002fe200078e0a0c */
[----:B------:R-:W-:Y:S01]  /*06f0*/  @P4 LEA.HI R0, R0, R19, RZ, 0x2 ;  /* 0x0000001300004211 */ /* 0x000fe200078f10ff */
[----:B------:R-:W1:Y:S02]  /*0700*/  FENCE.VIEW.ASYNC.S ;  /* 0x00000000000073c6 */ /* 0x000e640000000000 */
[----:B-1----:R1:W2:Y:S01]  /*0710*/  @!UP0 SYNCS.EXCH.64 URZ, [UR6+0x40], UR4 ;  /* 0x00004004063f85b2 */ /* 0x0022a20008000100 */
[----:B------:R-:W-:Y:S01]  /*0720*/  ISETP.GE.U32.AND P6, PT, R8, 0x2, PT ;  /* 0x000000020800780c */ /* 0x000fe20003fc6070 */
[----:B0-----:R-:W-:Y:S01]  /*0730*/  IMAD R11, R9, R23, R4 ;  /* 0x00000017090b7224 */ /* 0x001fe200078e0204 */
[----:B------:R-:W-:-:S02]  /*0740*/  @P4 SHF.R.S32.HI R0, RZ, 0x2, R0 ;  /* 0x00000002ff004819 */ /* 0x000fc40000011400 */
[----:B------:R-:W-:Y:S02]  /*0750*/  SEL R18, R18, 0x2, P6 ;  /* 0x0000000212127807 */ /* 0x000fe40003000000 */
[----:B------:R-:W-:Y:S02]  /*0760*/  @P4 ISETP.NE.AND P5, PT, R0, R11, PT ;  /* 0x0000000b0000420c */ /* 0x000fe40003fa5270 */
[----:B------:R-:W-:Y:S02]  /*0770*/  SEL R11, RZ, 0x1, !P0 ;  /* 0x00000001ff0b7807 */ /* 0x000fe40004000000 */
[----:B------:R-:W-:Y:S02]  /*0780*/  @P4 SEL R22, RZ, 0x1, P5 ;  /* 0x00000001ff164807 */ /* 0x000fe40002800000 */
[----:B------:R-:W-:Y:S02]  /*0790*/  LOP3.LUT R0, R95, 0x7f, RZ, 0xc0, !PT ;  /* 0x0000007f5f007812 */ /* 0x000fe400078ec0ff */
[----:B------:R-:W-:Y:S01]  /*07a0*/  LOP3.LUT R22, R22, R11, RZ, 0xc0, !PT ;  /* 0x0000000b16167212 */ /* 0x000fe200078ec0ff */
[----:B------:R1:W0:Y:S01]  /*07b0*/  @!UP1 SYNCS.EXCH.64 URZ, [UR6+0x48], UR4 ;  /* 0x00004804063f95b2 */ /* 0x0002220008000100 */
[----:B------:R-:W-:Y:S01]  /*07c0*/  NOP ;  /* 0x0000000000007918 */ /* 0x000fe20000000000 */
[----:B-12---:R-:W-:Y:S05]  /*07d0*/  @!P2 BRA `(.L_x_3) ;  /* 0x000000000008a947 */ /* 0x006fea0003800000 */
[----:B0---4-:R-:W-:Y:S01]  /*07e0*/  UCGABAR_ARV ;  /* 0x00000000000079c7 */ /* 0x011fe20008000000 */
[----:B------:R-:W-:Y:S05]  /*07f0*/  BRA `(.L_x_4) ;  /* 0x0000000000047947 */ /* 0x000fea0003800000 */
.L_x_3:
[----:B0---4-:R-:W-:Y:S01]  /*0800*/  NOP ;  /* 0x0000000000007918 */ /* 0x011fe20000000000 */
.L_x_4:
[----:B------:R-:W0:Y:S01]  /*0810*/  LDC R2, c[0x0][0x65c] ;  /* 0x00019700ff027b82 */ /* 0x000e220000000800 */
[----:B------:R-:W-:Y:S02]  /*0820*/  IMAD.U32 R10, RZ, RZ, UR8 ;  /* 0x00000008ff0a7e24 */ /* 0x000fe4000f8e00ff */
[----:B------:R-:W-:Y:S01]  /*0830*/  IMAD.MOV.U32 R11, RZ, RZ, RZ ;  /* 0x000000ffff0b7224 */ /* 0x000fe200078e00ff */
[----:B0-----:R-:W-:-:S04]  /*0840*/  ISETP.NE.AND P1, PT, R2, 0x1, PT ;  /* 0x000000010200780c */ /* 0x001fc80003f25270 */
[----:B------:R-:W-:-:S09]  /*0850*/  P2R R5, PR, RZ, 0x2 ;  /* 0x00000002ff057803 */ /* 0x000fd20000000000 */
[----:B------:R-:W0:Y:S01]  /*0860*/  @P1 LDC R17, c[0x0][0x10] ;  /* 0x00000400ff111b82 */ /* 0x000e220000000800 */
[----:B------:R-:W-:Y:S02]  /*0870*/  @P1 IMAD.MOV.U32 R5, RZ, RZ, RZ ;  /* 0x000000ffff051224 */ /* 0x000fe400078e00ff */
[----:B------:R-:W-:-:S05]  /*0880*/  @P1 IMAD.MOV.U32 R15, RZ, RZ, RZ ;  /* 0x000000ffff0f1224 */ /* 0x000fca00078e00ff */
[----:B------:R-:W1:Y:S01]  /*0890*/  @!P1 LDC R13, c[0x0][0xc] ;  /* 0x00000300ff0d9b82 */ /* 0x000e620000000800 */
[----:B------:R-:W-:Y:S01]  /*08a0*/  ULDC UR4, c[0x0][0xc] ;  /* 0x0000030000047ab9 */ /* 0x000fe20000000800 */
[----:B------:R-:W-:Y:S01]  /*08b0*/  ULDC UR5, c[0x0][0x10] ;  /* 0x0000040000057ab9 */ /* 0x000fe20000000800 */
[----:B------:R-:W-:Y:S01]  /*08c0*/  ULDC UR6, c[0x0][0x14] ;  /* 0x0000050000067ab9 */ /* 0x000fe20000000800 */
[----:B------:R-:W-:-:S04]  /*08d0*/  UIMAD.WIDE.U32 UR4, UR4, UR5, URZ ;  /* 0x00000005040472a5 */ /* 0x000fc8000f8e003f */
[----:B------:R-:W-:Y:S02]  /*08e0*/  UIMAD.WIDE.U32 UR36, UR4, UR6, URZ ;  /* 0x00000006042472a5 */ /* 0x000fe4000f8e003f */
[----:B------:R-:W-:-:S04]  /*08f0*/  UIMAD UR42, UR5, UR6, URZ ;  /* 0x00000006052a72a4 */ /* 0x000fc8000f8e023f */
[----:B------:R-:W-:Y:S01]  /*0900*/  UIADD3 UR42, UR37, UR42, URZ ;  /* 0x0000002a252a7290 */ /* 0x000fe2000fffe03f */
[----:B0-----:R-:W-:-:S04]  /*0910*/  @P1 IMAD.WIDE.U32 R16, R17, UR8, R4 ;  /* 0x0000000811101c25 */ /* 0x001fc8000f8e0004 */
[----:B------:R-:W-:Y:S02]  /*0920*/  @P1 IMAD.IADD R17, R17, 0x1, R15 ;  /* 0x0000000111111824 */ /* 0x000fe400078e020f */
[----:B-1----:R-:W-:-:S04]  /*0930*/  @!P1 IMAD.WIDE.U32 R10, R4, R13, R10 ;  /* 0x0000000d040a9225 */ /* 0x002fc800078e000a */
[----:B------:R-:W-:Y:S02]  /*0940*/  @!P1 IMAD.MOV.U32 R16, RZ, RZ, R10 ;  /* 0x000000ffff109224 */ /* 0x000fe400078e000a */
[----:B------:R-:W-:Y:S01]  /*0950*/  @!P1 IMAD.MOV.U32 R17, RZ, RZ, R11 ;  /* 0x000000ffff119224 */ /* 0x000fe200078e000b */
[----:B------:R-:W-:Y:S06]  /*0960*/  @!P2 BRA `(.L_x_5) ;  /* 0x00000000000ca947 */ /* 0x000fec0003800000 */
[----:B------:R-:W-:Y:S01]  /*0970*/  UCGABAR_WAIT ;  /* 0x0000000000007dc7 */ /* 0x000fe20008000000 */
[----:B------:R-:W-:Y:S01]  /*0980*/  CCTL.IVALL ;  /* 0x00000000ff00798f */ /* 0x000fe20002000000 */
[----:B------:R-:W-:Y:S05]  /*0990*/  BRA `(.L_x_6) ;  /* 0x0000000000047947 */ /* 0x000fea0003800000 */
.L_x_5:
[----:B------:R-:W-:Y:S06]  /*09a0*/  BAR.SYNC.DEFER_BLOCKING 0x0 ;  /* 0x0000000000007b1d */ /* 0x000fec0000010000 */
.L_x_6:
[----:B------:R-:W-:Y:S05]  /*09b0*/  @!P3 BRA `(.L_x_7) ;  /* 0x0000005c00a4b947 */ /* 0x000fea0003800000 */
[----:B------:R-:W-:-:S13]  /*09c0*/  ISETP.GT.U32.AND P0, PT, R8, 0x1, PT ;  /* 0x000000010800780c */ /* 0x000fda0003f04070 */
[----:B------:R-:W-:Y:S05]  /*09d0*/  @P0 EXIT ;  /* 0x000000000000094d */ /* 0x000fea0003800000 */
[----:B------:R-:W-:Y:S01]  /*09e0*/  ULDC.64 UR4, c[0x0][0x650] ;  /* 0x0001940000047ab9 */ /* 0x000fe20000000a00 */
[----:B------:R-:W-:Y:S01]  /*09f0*/  PRMT R3, RZ, 0x7610, R3 ;  /* 0x00007610ff037816 */ /* 0x000fe20000000003 */
[----:B------:R-:W-:Y:S01]  /*0a00*/  IMAD.MOV.U32 R103, RZ, RZ, -0x1 ;  /* 0xffffffffff677424 */ /* 0x000fe200078e00ff */
[----:B------:R-:W-:Y:S01]  /*0a10*/  ISETP.GE.U32.AND P0, PT, R16, UR4, PT ;  /* 0x0000000410007c0c */ /* 0x000fe2000bf06070 */
[----:B------:R-:W-:Y:S02]  /*0a20*/  IMAD.MOV.U32 R100, RZ, RZ, -0x1 ;  /* 0xffffffffff647424 */ /* 0x000fe400078e00ff */
[----:B------:R-:W-:Y:S01]  /*0a30*/  IMAD.MOV.U32 R101, RZ, RZ, -0x1 ;  /* 0xffffffffff657424 */ /* 0x000fe200078e00ff */
[----:B------:R-:W-:-:S13]  /*0a40*/  ISETP.GE.U32.AND.EX P0, PT, R17, UR5, PT, P0 ;  /* 0x0000000511007c0c */ /* 0x000fda000bf06100 */
[----:B------:R-:W-:Y:S05]  /*0a50*/  @P0 BRA `(.L_x_8) ;  /* 0x0000000400280947 */ /* 0x000fea0003800000 */
[----:B------:R-:W0:Y:S01]  /*0a60*/  LDC.64 R24, c[0x0][0x628] ;  /* 0x00018a00ff187b82 */ /* 0x000e220000000a00 */
[----:B------:R-:W-:Y:S02]  /*0a70*/  IMAD.MOV.U32 R10, RZ, RZ, R16 ;  /* 0x000000ffff0a7224 */ /* 0x000fe400078e0010 */
[----:B------:R-:W-:-:S05]  /*0a80*/  IMAD.MOV.U32 R11, RZ, RZ, R17 ;  /* 0x000000ffff0b7224 */ /* 0x000fca00078e0011 */
[----:B------:R-:W1:Y:S08]  /*0a90*/  LDC R8, c[0x0][0x630] ;  /* 0x00018c00ff087b82 */ /* 0x000e700000000800 */
[----:B------:R-:W2:Y:S01]  /*0aa0*/  LDC.64 R26, c[0x0][0x620] ;  /* 0x00018800ff1a7b82 */ /* 0x000ea20000000a00 */
[----:B0-----:R-:W-:-:S04]  /*0ab0*/  ISETP.NE.U32.AND P0, PT, R24, RZ, PT ;  /* 0x000000ff1800720c */ /* 0x001fc80003f05070 */
[----:B------:R-:W-:-:S13]  /*0ac0*/  ISETP.NE.AND.EX P0, PT, R25, RZ, PT, P0 ;  /* 0x000000ff1900720c */ /* 0x000fda0003f05300 */
[----:B-12---:R-:W-:Y:S05]  /*0ad0*/  @!P0 BRA `(.L_x_9) ;  /* 0x0000000000288947 */ /* 0x006fea0003800000 */
[----:B------:R-:W0:Y:S02]  /*0ae0*/  LDC R3, c[0x0][0x634] ;  /* 0x00018d00ff037b82 */ /* 0x000e240000000800 */
[----:B0-----:R-:W-:-:S05]  /*0af0*/  IADD3 R3, P0, R16, R3, RZ ;  /* 0x0000000310037210 */ /* 0x001fca0007f1e0ff */
[----:B------:R-:W-:-:S04]  /*0b00*/  IMAD.X R21, RZ, RZ, R17, P0 ;  /* 0x000000ffff157224 */ /* 0x000fc800000e0611 */
[----:B------:R-:W-:-:S04]  /*0b10*/  IMAD.WIDE.U32 R10, R21, R24, RZ ;  /* 0x00000018150a7225 */ /* 0x000fc800078e00ff */
[----:B------:R-:W-:-:S04]  /*0b20*/  IMAD.WIDE.U32 R12, P0, R3, R25, R10 ;  /* 0x00000019030c7225 */ /* 0x000fc8000780000a */
[----:B------:R-:W-:-:S04]  /*0b30*/  IMAD.WIDE.U32 R10, R3, R24, RZ ;  /* 0x00000018030a7225 */ /* 0x000fc800078e00ff */
[----:B------:R-:W-:Y:S01]  /*0b40*/  IMAD.X R15, RZ, RZ, RZ, P0 ;  /* 0x000000ffff0f7224 */ /* 0x000fe200000e06ff */
[----:B------:R-:W-:Y:S01]  /*0b50*/  IADD3 RZ, P0, R11, R12, RZ ;  /* 0x0000000c0bff7210 */ /* 0x000fe20007f1e0ff */
[----:B------:R-:W-:-:S04]  /*0b60*/  IMAD.MOV.U32 R14, RZ, RZ, R13 ;  /* 0x000000ffff0e7224 */ /* 0x000fc800078e000d */
[----:B------:R-:W-:-:S08]  /*0b70*/  IMAD.WIDE.U32.X R10, R21, R25, R14, P0 ;  /* 0x00000019150a7225 */ /* 0x000fd000000e040e */
.L_x_9:
[----:B------:R-:W0:Y:S01]  /*0b80*/  LDC.64 R30, c[0x0][0x640] ;  /* 0x00019000ff1e7b82 */ /* 0x000e220000000a00 */
[-CC-:B------:R-:W-:Y:S01]  /*0b90*/  SHF.R.U64 R101, R10, R8.reuse, R11.reuse ;  /* 0x000000080a657219 */ /* 0x180fe2000000120b */
[----:B------:R-:W-:Y:S01]  /*0ba0*/  IMAD R29, R9, R23, R4 ;  /* 0x00000017091d7224 */ /* 0x000fe200078e0204 */
[----:B------:R-:W-:Y:S01]  /*0bb0*/  SHF.R.U32.HI R3, RZ, R8, R11 ;  /* 0x00000008ff037219 */ /* 0x000fe2000001160b */
[----:B------:R-:W-:Y:S01]  /*0bc0*/  IMAD.MOV.U32 R23, RZ, RZ, 0x1 ;  /* 0x00000001ff177424 */ /* 0x000fe200078e00ff */
[----:B------:R-:W-:-:S03]  /*0bd0*/  IADD3 R5, P0, RZ, -R101, RZ ;  /* 0x80000065ff057210 */ /* 0x000fc60007f1e0ff */
[----:B------:R-:W1:Y:S02]  /*0be0*/  LDC R12, c[0x0][0x618] ;  /* 0x00018600ff0c7b82 */ /* 0x000e640000000800 */
[----:B------:R-:W-:Y:S02]  /*0bf0*/  IMAD.X R3, RZ, RZ, ~R3, P0 ;  /* 0x000000ffff037224 */ /* 0x000fe400000e0e03 */
[----:B------:R-:W-:-:S04]  /*0c00*/  IMAD.WIDE.U32 R10, R5, R26, R16 ;  /* 0x0000001a050a7225 */ /* 0x000fc800078e0010 */
[----:B------:R-:W2:Y:S01]  /*0c10*/  LDC R20, c[0x0][0x608] ;  /* 0x00018200ff147b82 */ /* 0x000ea20000000800 */
[----:B------:R-:W-:Y:S02]  /*0c20*/  IMAD R8, R3, R26, RZ ;  /* 0x0000001a03087224 */ /* 0x000fe400078e02ff */
[----:B------:R-:W-:Y:S02]  /*0c30*/  IMAD.MOV.U32 R3, RZ, RZ, -0x1 ;  /* 0xffffffffff037424 */ /* 0x000fe400078e00ff */
[----:B------:R-:W-:-:S03]  /*0c40*/  IMAD R5, R5, R27, R8 ;  /* 0x0000001b05057224 */ /* 0x000fc600078e0208 */
[----:B------:R-:W3:Y:S01]  /*0c50*/  LDC R28, c[0x0][0x658] ;  /* 0x00019600ff1c7b82 */ /* 0x000ee20000000800 */
[----:B------:R-:W-:Y:S01]  /*0c60*/  IMAD.IADD R5, R11, 0x1, R5 ;  /* 0x000000010b057824 */ /* 0x000fe200078e0205 */
[----:B0-----:R-:W-:-:S04]  /*0c70*/  ISETP.NE.U32.AND P0, PT, R30, RZ, PT ;  /* 0x000000ff1e00720c */ /* 0x001fc80003f05070 */
[----:B------:R-:W-:Y:S02]  /*0c80*/  ISETP.NE.AND.EX P0, PT, R31, RZ, PT, P0 ;  /* 0x000000ff1f00720c */ /* 0x000fe40003f05300 */
[----:B------:R-:W0:Y:S01]  /*0c90*/  LDC R24, c[0x0][0x600] ;  /* 0x00018000ff187b82 */ /* 0x000e220000000800 */
[-CC-:B-1----:R-:W-:Y:S02]  /*0ca0*/  SHF.R.U64 R14, R10, R12.reuse, R5.reuse ;  /* 0x0000000c0a0e7219 */ /* 0x182fe40000001205 */
[----:B------:R-:W-:-:S05]  /*0cb0*/  SHF.R.U32.HI R5, RZ, R12, R5 ;  /* 0x0000000cff057219 */ /* 0x000fca0000011605 */
[----:B------:R-:W1:Y:S01]  /*0cc0*/  LDC R15, c[0x0][0x648] ;  /* 0x00019200ff0f7b82 */ /* 0x000e620000000800 */
[-CC-:B--2---:R-:W-:Y:S02]  /*0cd0*/  SHF.R.U64 R27, R14, R20.reuse, R5.reuse ;  /* 0x000000140e1b7219 */ /* 0x184fe40000001205 */
[----:B------:R-:W-:-:S05]  /*0ce0*/  SHF.R.U32.HI R5, RZ, R20, R5 ;  /* 0x00000014ff057219 */ /* 0x000fca0000011605 */
[----:B------:R-:W2:Y:S01]  /*0cf0*/  LDC R21, c[0x0][0x638] ;  /* 0x00018e00ff157b82 */ /* 0x000ea20000000800 */
[-CC-:B---3--:R-:W-:Y:S02]  /*0d00*/  SHF.R.U64 R20, R27, R28.reuse, R5.reuse ;  /* 0x0000001c1b147219 */ /* 0x188fe40000001205 */
[-C--:B------:R-:W-:Y:S02]  /*0d10*/  SHF.L.U32 R3, R3, R28.reuse, RZ ;  /* 0x0000001c03037219 */ /* 0x080fe400000006ff */
[----:B------:R-:W-:Y:S01]  /*0d20*/  SHF.R.U32.HI R5, RZ, R28, R5 ;  /* 0x0000001cff057219 */ /* 0x000fe20000011605 */
[----:B------:R-:W-:Y:S01]  /*0d30*/  IMAD.MOV.U32 R4, RZ, RZ, R20 ;  /* 0x000000ffff047224 */ /* 0x000fe200078e0014 */
[----:B------:R-:W-:Y:S01]  /*0d40*/  LOP3.LUT R12, RZ, R3, RZ, 0x33, !PT ;  /* 0x00000003ff0c7212 */ /* 0x000fe200078e33ff */
[----:B------:R-:W3:Y:S01]  /*0d50*/  LDC R25, c[0x0][0x610] ;  /* 0x00018400ff197b82 */ /* 0x000ee20000000800 */
[----:B------:R-:W-:Y:S05]  /*0d60*/  @!P0 BRA `(.L_x_10) ;  /* 0x0000000000288947 */ /* 0x000fea0003800000 */
[----:B------:R-:W4:Y:S02]  /*0d70*/  LDC R3, c[0x0][0x64c] ;  /* 0x00019300ff037b82 */ /* 0x000f240000000800 */
[----:B----4-:R-:W-:-:S05]  /*0d80*/  IADD3 R3, P0, R20, R3, RZ ;  /* 0x0000000314037210 */ /* 0x010fca0007f1e0ff */
        /* <DEDUP_REMOVED lines=8> */
.L_x_10:
[----:B-1----:R-:W-:Y:S01]  /*0e10*/  SHF.R.U64 R4, R4, R15, R5 ;  /* 0x0000000f04047219 */ /* 0x002fe20000001205 */
[----:B0-----:R-:W-:Y:S01]  /*0e20*/  VIADD R5, R24, 0xffffffff ;  /* 0xffffffff18057836 */ /* 0x001fe20000000000 */
[----:B------:R-:W-:Y:S02]  /*0e30*/  SHF.L.U32 R3, R23, R28, RZ ;  /* 0x0000001c17037219 */ /* 0x000fe400000006ff */
[----:B------:R-:W-:Y:S01]  /*0e40*/  LOP3.LUT R12, R27, R12, RZ, 0xc0, !PT ;  /* 0x0000000c1b0c7212 */ /* 0x000fe200078ec0ff */
[----:B------:R-:W-:Y:S01]  /*0e50*/  IMAD.MOV R8, RZ, RZ, -R4 ;  /* 0x000000ffff087224 */ /* 0x000fe200078e0a04 */
[----:B------:R-:W-:Y:S02]  /*0e60*/  SEL R6, R6, R29, !P1 ;  /* 0x0000001d06067207 */ /* 0x000fe40004800000 */
[----:B------:R-:W-:Y:S01]  /*0e70*/  LOP3.LUT R5, R14, R5, RZ, 0xc0, !PT ;  /* 0x000000050e057212 */ /* 0x000fe200078ec0ff */
[----:B------:R-:W-:Y:S02]  /*0e80*/  IMAD R9, R3, R4, R12 ;  /* 0x0000000403097224 */ /* 0x000fe400078e020c */
[----:B--2---:R-:W-:-:S02]  /*0e90*/  IMAD R3, R8, R21, R20 ;  /* 0x0000001508037224 */ /* 0x004fc400078e0214 */
[----:B---3--:R-:W-:Y:S02]  /*0ea0*/  IMAD R6, R9, R25, R6 ;  /* 0x0000001909067224 */ /* 0x008fe400078e0206 */
[----:B------:R-:W-:Y:S02]  /*0eb0*/  IMAD R103, R3, R24, R5 ;  /* 0x0000001803677224 */ /* 0x000fe400078e0205 */
[----:B------:R-:W-:-:S03]  /*0ec0*/  IMAD.MOV.U32 R4, RZ, RZ, 0x1 ;  /* 0x00000001ff047424 */ /* 0x000fc600078e00ff */
[----:B------:R-:W-:Y:S02]  /*0ed0*/  SEL R100, R103, R6, !P1 ;  /* 0x0000000667647207 */ /* 0x000fe40004800000 */
[----:B------:R-:W-:Y:S02]  /*0ee0*/  PRMT R3, R4, 0x7610, R3 ;  /* 0x0000761004037816 */ /* 0x000fe40000000003 */
[----:B------:R-:W-:-:S07]  /*0ef0*/  SEL R103, R6, R103, !P1 ;  /* 0x0000006706677207 */ /* 0x000fce0004800000 */
.L_x_8:
[----:B------:R-:W-:-:S08]  /*0f00*/  NOP ;  /* 0x0000000000007918 */ /* 0x000fd00000000000 */
[----:B------:R-:W0:Y:S02]  /*0f10*/  USETMAXREG.TRY_ALLOC.CTAPOOL UP0, 0xe8 ;  /* 0x000000e8000079c8 */ /* 0x000e240008000600 */
[----:B0-----:R-:W-:-:S13]  /*0f20*/  PLOP3.LUT P0, PT, PT, PT, UP0, 0x80, 0x0 ;  /* 0x000000000000781c */ /* 0x001fda0003f0f008 */
[----:B------:R-:W-:Y:S05]  /*0f30*/  @!P0 BRA `(.L_x_8) ;  /* 0xfffffffc00f08947 */ /* 0x000fea000383ffff */
[----:B------:R-:W-:Y:S01]  /*0f40*/  ULDC.64 UR4, c[0x0][0x598] ;  /* 0x0001660000047ab9 */ /* 0x000fe20000000a00 */
[----:B------:R-:W-:Y:S01]  /*0f50*/  ULDC.64 UR38, c[0x0][0x208] ;  /* 0x0000820000267ab9 */ /* 0x000fe20000000a00 */
[----:B------:R-:W-:-:S04]  /*0f60*/  ISETP.NE.U32.AND P0, PT, RZ, UR4, PT ;  /* 0x00000004ff007c0c */ /* 0x000fc8000bf05070 */
[----:B------:R-:W-:-:S13]  /*0f70*/  ISETP.NE.AND.EX P0, PT, RZ, UR5, PT, P0 ;  /* 0x00000005ff007c0c */ /* 0x000fda000bf05300 */
[----:B------:R-:W-:Y:S05]  /*0f80*/  @!P0 BRA `(.L_x_11) ;  /* 0x00000000001c8947 */ /* 0x000fea0003800000 */
[----:B------:R-:W0:Y:S02]  /*0f90*/  LDC.64 R4, c[0x0][0x598] ;  /* 0x00016600ff047b82 */ /* 0x000e240000000a00 */
[----:B0-----:R-:W2:Y:S02]  /*0fa0*/  LDG.E.64 R4, desc[UR38][R4.64] ;  /* 0x0000002604047981 */ /* 0x001ea4000c1e1b00 */
[----:B--2---:R-:W-:-:S04]  /*0fb0*/  ISETP.NE.U32.AND P0, PT, R4, RZ, PT ;  /* 0x000000ff0400720c */ /* 0x004fc80003f05070 */
[----:B------:R-:W-:-:S13]  /*0fc0*/  ISETP.NE.AND.EX P0, PT, R5, RZ, PT, P0 ;  /* 0x000000ff0500720c */ /* 0x000fda0003f05300 */
[----:B------:R-:W-:Y:S05]  /*0fd0*/  @!P0 BRA `(.L_x_11) ;  /* 0x0000000000088947 */ /* 0x000fea0003800000 */
[----:B------:R0:W5:Y:S01]  /*0fe0*/  LD.E R23, desc[UR38][R4.64] ;  /* 0x0000002604177980 */ /* 0x000162000c101900 */
[----:B------:R-:W-:Y:S05]  /*0ff0*/  BRA `(.L_x_12) ;  /* 0x0000000000247947 */ /* 0x000fea0003800000 */
.L_x_11:
[----:B------:R-:W-:Y:S02]  /*1000*/  ULDC.64 UR4, c[0x0][0x588] ;  /* 0x0001620000047ab9 */ /* 0x000fe40000000a00 */
[----:B------:R-:W-:-:S04]  /*1010*/  ISETP.NE.U32.AND P0, PT, RZ, UR4, PT ;  /* 0x00000004ff007c0c */ /* 0x000fc8000bf05070 */
[----:B------:R-:W-:-:S13]  /*1020*/  ISETP.NE.AND.EX P0, PT, RZ, UR5, PT, P0 ;  /* 0x00000005ff007c0c */ /* 0x000fda000bf05300 */
[----:B------:R-:W-:Y:S05]  /*1030*/  @!P0 BRA `(.L_x_13) ;  /* 0x00000000000c8947 */ /* 0x000fea0003800000 */
[----:B------:R-:W0:Y:S02]  /*1040*/  LDC.64 R4, c[0x0][0x588] ;  /* 0x00016200ff047b82 */ /* 0x000e240000000a00 */
[----:B0-----:R1:W5:Y:S01]  /*1050*/  LDG.E R23, desc[UR38][R4.64] ;  /* 0x0000002604177981 */ /* 0x001362000c1e1900 */
[----:B------:R-:W-:Y:S05]  /*1060*/  BRA `(.L_x_12) ;  /* 0x0000000000087947 */ /* 0x000fea0003800000 */
.L_x_13:
[----:B------:R-:W-:Y:S02]  /*1070*/  ULDC UR4, c[0x0][0x580] ;  /* 0x0001600000047ab9 */ /* 0x000fe40000000800 */
[----:B------:R-:W-:-:S07]  /*1080*/  IMAD.U32 R23, RZ, RZ, UR4 ;  /* 0x00000004ff177e24 */ /* 0x000fce000f8e00ff */
.L_x_12:
[----:B------:R-:W-:Y:S02]  /*1090*/  ULDC.64 UR4, c[0x0][0x5a0] ;  /* 0x0001680000047ab9 */ /* 0x000fe40000000a00 */
[----:B------:R-:W-:-:S04]  /*10a0*/  ISETP.NE.U32.AND P0, PT, RZ, UR4, PT ;  /* 0x00000004ff007c0c */ /* 0x000fc8000bf05070 */
[----:B------:R-:W-:-:S13]  /*10b0*/  ISETP.NE.AND.EX P0, PT, RZ, UR5, PT, P0 ;  /* 0x00000005ff007c0c */ /* 0x000fda000bf05300 */
[----:B------:R-:W-:Y:S05]  /*10c0*/  @!P0 BRA `(.L_x_14) ;  /* 0x00000000001c8947 */ /* 0x000fea0003800000 */
[----:B01----:R-:W0:Y:S02]  /*10d0*/  LDC.64 R4, c[0x0][0x5a0] ;  /* 0x00016800ff047b82 */ /* 0x003e240000000a00 */
[----:B0-----:R-:W2:Y:S02]  /*10e0*/  LDG.E.64 R4, desc[UR38][R4.64] ;  /* 0x0000002604047981 */ /* 0x001ea4000c1e1b00 */
[----:B--2---:R-:W-:-:S04]  /*10f0*/  ISETP.NE.U32.AND P0, PT, R4, RZ, PT ;  /* 0x000000ff0400720c */ /* 0x004fc80003f05070 */
[----:B------:R-:W-:-:S13]  /*1100*/  ISETP.NE.AND.EX P0, PT, R5, RZ, PT, P0 ;  /* 0x000000ff0500720c */ /* 0x000fda0003f05300 */
[----:B------:R-:W-:Y:S05]  /*1110*/  @!P0 BRA `(.L_x_14) ;  /* 0x0000000000088947 */ /* 0x000fea0003800000 */
[----:B------:R0:W5:Y:S01]  /*1120*/  LD.E R90, desc[UR38][R4.64] ;  /* 0x00000026045a7980 */ /* 0x000162000c101900 */
[----:B------:R-:W-:Y:S05]  /*1130*/  BRA `(.L_x_15) ;  /* 0x0000000000247947 */ /* 0x000fea0003800000 */
.L_x_14:
[----:B------:R-:W-:Y:S02]  /*1140*/  ULDC.64 UR4, c[0x0][0x590] ;  /* 0x0001640000047ab9 */ /* 0x000fe40000000a00 */
[----:B------:R-:W-:-:S04]  /*1150*/  ISETP.NE.U32.AND P0, PT, RZ, UR4, PT ;  /* 0x00000004ff007c0c */ /* 0x000fc8000bf05070 */
[----:B------:R-:W-:-:S13]  /*1160*/  ISETP.NE.AND.EX P0, PT, RZ, UR5, PT, P0 ;  /* 0x00000005ff007c0c */ /* 0x000fda000bf05300 */
[----:B------:R-:W-:Y:S05]  /*1170*/  @!P0 BRA `(.L_x_16) ;  /* 0x00000000000c8947 */ /* 0x000fea0003800000 */
[----:B------:R-:W2:Y:S02]  /*1180*/  LDC.64 R90, c[0x0][0x590] ;  /* 0x00016400ff5a7b82 */ /* 0x000ea40000000a00 */
[----:B--2---:R2:W5:Y:S01]  /*1190*/  LDG.E R90, desc[UR38][R90.64] ;  /* 0x000000265a5a7981 */ /* 0x004562000c1e1900 */
[----:B------:R-:W-:Y:S05]  /*11a0*/  BRA `(.L_x_15) ;  /* 0x0000000000087947 */ /* 0x000fea0003800000 */
.L_x_16:
[----:B------:R-:W-:Y:S02]  /*11b0*/  ULDC UR4, c[0x0][0x584] ;  /* 0x0001610000047ab9 */ /* 0x000fe40000000800 */
[----:B------:R-:W-:-:S07]  /*11c0*/  IMAD.U32 R90, RZ, RZ, UR4 ;  /* 0x00000004ff5a7e24 */ /* 0x000fce000f8e00ff */
.L_x_15:
[----:B------:R-:W-:-:S13]  /*11d0*/  LOP3.LUT P0, RZ, R3, 0xff, RZ, 0xc0, !PT ;  /* 0x000000ff03ff7812 */ /* 0x000fda000780c0ff */
[----:B------:R-:W-:Y:S05]  /*11e0*/  @!P0 EXIT ;  /* 0x000000000000894d */ /* 0x000fea0003800000 */
[----:B------:R-:W3:Y:S01]  /*11f0*/  LDC R93, c[0x0][0x658] ;  /* 0x00019600ff5d7b82 */ /* 0x000ee20000000800 */
[----:B------:R-:W-:Y:S01]  /*1200*/  LOP3.LUT R7, R7, 0x1, RZ, 0xc0, !PT ;  /* 0x0000000107077812 */ /* 0x000fe200078ec0ff */
[----:B------:R-:W-:Y:S01]  /*1210*/  ULDC.64 UR6, c[0x0][0x288] ;  /* 0x0000a20000067ab9 */ /* 0x000fe20000000a00 */
[----:B------:R-:W-:Y:S01]  /*1220*/  SHF.R.U32.HI R3, RZ, 0x2, R95 ;  /* 0x00000002ff037819 */ /* 0x000fe2000001165f */
[----:B------:R-:W-:Y:S01]  /*1230*/  UIADD3 UR4, UR7, 0x3f, URZ ;  /* 0x0000003f07047890 */ /* 0x000fe2000fffe03f */
[----:B------:R-:W-:Y:S01]  /*1240*/  SHF.R.U32.HI R0, RZ, 0x1, R0 ;  /* 0x00000001ff007819 */ /* 0x000fe20000011600 */
[----:B------:R-:W-:Y:S01]  /*1250*/  IMAD.SHL.U32 R88, R7, 0x40, RZ ;  /* 0x0000004007587824 */ /* 0x000fe200078e00ff */
[----:B------:R-:W-:Y:S01]  /*1260*/  LOP3.LUT R3, R3, 0x7, RZ, 0xc0, !PT ;  /* 0x0000000703037812 */ /* 0x000fe200078ec0ff */
[----:B------:R-:W4:Y:S01]  /*1270*/  LDC.64 R8, c[0x0][0x5c8] ;  /* 0x00017200ff087b82 */ /* 0x000f220000000a00 */
[----:B------:R-:W-:Y:S01]  /*1280*/  USHF.R.S32.HI UR5, URZ, 0x1f, UR4 ;  /* 0x0000001f3f057899 */ /* 0x000fe20008011404 */
[----:B------:R-:W-:Y:S01]  /*1290*/  LOP3.LUT R0, R0, 0x30, RZ, 0xc0, !PT ;  /* 0x0000003000007812 */ /* 0x000fe200078ec0ff */
[----:B------:R-:W-:Y:S01]  /*12a0*/  IMAD.MOV.U32 R6, RZ, RZ, 0x1 ;  /* 0x00000001ff067424 */ /* 0x000fe200078e00ff */
[--C-:B------:R-:W-:Y:S01]  /*12b0*/  LOP3.LUT R88, R88, 0x40, R3.reuse, 0xe2, !PT ;  /* 0x0000004058587812 */ /* 0x100fe200078ee203 */
[----:B------:R-:W-:Y:S01]  /*12c0*/  ULEA.HI UR5, UR5, UR4, URZ, 0x6 ;  /* 0x0000000405057291 */ /* 0x000fe2000f8f303f */
[-C--:B01----:R-:W-:Y:S01]  /*12d0*/  IADD3 R4, RZ, -R0.reuse, -R3 ;  /* 0x80000000ff047210 */ /* 0x083fe20007ffe803 */
[----:B------:R-:W-:Y:S01]  /*12e0*/  IMAD.U32 R5, RZ, RZ, UR6 ;  /* 0x00000006ff057e24 */ /* 0x000fe2000f8e00ff */
[----:B------:R-:W0:Y:S01]  /*12f0*/  LDC R97, c[0x0][0x600] ;  /* 0x00018000ff617b82 */ /* 0x000e220000000800 */
[----:B------:R-:W-:Y:S01]  /*1300*/  LOP3.LUT R88, R88, R0, RZ, 0xfc, !PT ;  /* 0x0000000058587212 */ /* 0x000fe200078efcff */
[----:B------:R-:W-:Y:S01]  /*1310*/  IMAD.MOV.U32 R0, RZ, RZ, -0x1 ;  /* 0xffffffffff007424 */ /* 0x000fe200078e00ff */
[----:B------:R-:W-:Y:S01]  /*1320*/  USHF.R.S32.HI UR43, URZ, 0x6, UR5 ;  /* 0x000000063f2b7899 */ /* 0x000fe20008011405 */
[----:B------:R-:W-:Y:S01]  /*1330*/  LOP3.LUT R94, R95, 0x3, RZ, 0xc0, !PT ;  /* 0x000000035f5e7812 */ /* 0x000fe200078ec0ff */
[----:B------:R-:W-:Y:S01]  /*1340*/  IMAD R4, R7, -0x40, R4 ;  /* 0xffffffc007047824 */ /* 0x000fe200078e0204 */
[C---:B------:R-:W-:Y:S01]  /*1350*/  LOP3.LUT R96, R95.reuse, 0x80, RZ, 0xc0, !PT ;  /* 0x000000805f607812 */ /* 0x040fe200078ec0ff */
[----:B------:R-:W-:Y:S01]  /*1360*/  UISETP.LT.AND UP0, UPT, UR43, 0x1, UPT ;  /* 0x000000012b00788c */ /* 0x000fe2000bf01270 */
[-C--:B---3--:R-:W-:Y:S01]  /*1370*/  SHF.L.U32 R0, R0, R93.reuse, RZ ;  /* 0x0000005d00007219 */ /* 0x088fe200000006ff */
[----:B------:R-:W-:Y:S01]  /*1380*/  ULDC UR4, c[0x0][0x284] ;  /* 0x0000a10000047ab9 */ /* 0x000fe20000000800 */
[----:B------:R-:W-:Y:S01]  /*1390*/  IMAD R94, R94, -0x2, R5 ;  /* 0xfffffffe5e5e7824 */ /* 0x000fe200078e0205 */
[----:B------:R-:W-:Y:S01]  /*13a0*/  USEL UR44, UR43, 0x1, UP0 ;  /* 0x000000012b2c7887 */ /* 0x000fe20008000000 */
[----:B------:R-:W-:Y:S01]  /*13b0*/  SHF.L.U32 R93, R6, R93, RZ ;  /* 0x0000005d065d7219 */ /* 0x000fe200000006ff */
[----:B------:R-:W-:Y:S01]  /*13c0*/  IMAD.SHL.U32 R95, R95, 0x2, RZ ;  /* 0x000000025f5f7824 */ /* 0x000fe200078e00ff */
[----:B------:R-:W-:Y:S01]  /*13d0*/  LOP3.LUT R102, R18, 0x1, RZ, 0xfc, !PT ;  /* 0x0000000112667812 */ /* 0x000fe200078efcff */
[----:B------:R-:W-:Y:S01]  /*13e0*/  VIADD R99, R4, UR4 ;  /* 0x0000000404637c36 */ /* 0x000fe20008000000 */
[C---:B----4-:R-:W-:Y:S01]  /*13f0*/  SHF.L.U64.HI R92, R8.reuse, 0x3, R9 ;  /* 0x00000003085c7819 */ /* 0x050fe20000010209 */
[----:B--2---:R-:W-:Y:S01]  /*1400*/  IMAD.SHL.U32 R91, R8, 0x8, RZ ;  /* 0x00000008085b7824 */ /* 0x004fe200078e00ff */
[----:B------:R-:W-:Y:S01]  /*1410*/  SHF.R.U32.HI R96, RZ, 0x7, R96 ;  /* 0x00000007ff607819 */ /* 0x000fe20000011660 */
[----:B------:R-:W-:Y:S01]  /*1420*/  IMAD.MOV.U32 R89, RZ, RZ, RZ ;  /* 0x000000ffff597224 */ /* 0x000fe200078e00ff */
[----:B------:R-:W-:Y:S01]  /*1430*/  LOP3.LUT R98, RZ, R0, RZ, 0x33, !PT ;  /* 0x00000000ff627212 */ /* 0x000fe200078e33ff */
[----:B------:R-:W-:Y:S01]  /*1440*/  UIADD3 UR44, UR43, -UR44, URZ ;  /* 0x8000002c2b2c7290 */ /* 0x000fe2000fffe03f */
[----:B------:R-:W-:Y:S01]  /*1450*/  UMOV UR40, URZ ;  /* 0x0000003f00287c82 */ /* 0x000fe20008000000 */
[----:B0-----:R-:W-:Y:S01]  /*1460*/  VIADD R97, R97, 0xffffffff ;  /* 0xffffffff61617836 */ /* 0x001fe20000000000 */
[----:B------:R-:W-:-:S09]  /*1470*/  UMOV UR41, URZ ;  /* 0x0000003f00297c82 */ /* 0x000fd20008000000 */
.L_x_162:
[----:B0-----:R-:W0:Y:S01]  /*1480*/  SHFL.IDX PT, R0, R96, RZ, 0x1f ;  /* 0x00001fff60007589 */ /* 0x001e2200000e0000 */
[----:B-1----:R-:W1:Y:S01]  /*1490*/  S2UR UR7, SR_CgaCtaId ;  /* 0x00000000000779c3 */ /* 0x002e620000008800 */
[----:B------:R-:W-:Y:S01]  /*14a0*/  UMOV UR6, 0x400 ;  /* 0x0000040000067882 */ /* 0x000fe20000000000 */
[----:B0-----:R-:W-:Y:S01]  /*14b0*/  R2UR UR4, R0 ;  /* 0x00000000000472ca */ /* 0x001fe200000e0000 */
[----:B-1----:R-:W-:-:S12]  /*14c0*/  ULEA UR6, UR7, UR6, 0x18 ;  /* 0x0000000607067291 */ /* 0x002fd8000f8ec03f */
[----:B------:R-:W-:-:S04]  /*14d0*/  ULEA.HI UR5, UR4, UR4, URZ, 0x1 ;  /* 0x0000000404057291 */ /* 0x000fc8000f8f083f */
[----:B------:R-:W-:-:S04]  /*14e0*/  ULOP3.LUT UR5, UR5, 0x7fffe, URZ, 0xc0, !UPT ;  /* 0x0007fffe05057892 */ /* 0x000fc8000f8ec03f */
[----:B------:R-:W-:-:S03]  /*14f0*/  UIADD3 UR5, UR4, -UR5, URZ ;  /* 0x8000000504057290 */ /* 0x000fc6000fffe03f */
[----:B------:R-:W-:Y:S01]  /*1500*/  ULDC UR4, c[0x0][0x28c] ;  /* 0x0000a30000047ab9 */ /* 0x000fe20000000800 */
[----:B------:R-:W-:Y:S01]  /*1510*/  ULEA UR5, UR5, UR6, 0xd ;  /* 0x0000000605057291 */ /* 0x000fe2000f8e683f */
[----:B------:R-:W-:-:S03]  /*1520*/  ISETP.LT.AND P0, PT, RZ, UR4, PT ;  /* 0x00000004ff007c0c */ /* 0x000fc6000bf01270 */
[----:B------:R-:W-:-:S04]  /*1530*/  UIADD3 UR5, UR5, 0x100, URZ ;  /* 0x0000010005057890 */ /* 0x000fc8000fffe03f */
[----:B------:R-:W-:-:S04]  /*1540*/  USHF.R.U32.HI UR5, URZ, 0x4, UR5 ;  /* 0x000000043f057899 */ /* 0x000fc80008011605 */
[----:B------:R-:W-:Y:S02]  /*1550*/  ULOP3.LUT UR45, UR5, 0x3fff, URZ, 0xc0, !UPT ;  /* 0x00003fff052d7892 */ /* 0x000fe4000f8ec03f */
[----:B--2345:R-:W-:Y:S10]  /*1560*/  @P0 BRA `(.L_x_17) ;  /* 0x0000000000400947 */ /* 0x03cff40003800000 */
[----:B------:R-:W-:Y:S01]  /*1570*/  MOV R0, 0x0 ;  /* 0x0000000000007802 */ /* 0x000fe20000000f00 */
[----:B------:R-:W-:Y:S01]  /*1580*/  ULDC.64 UR4, c[0x4][0x68] ;  /* 0x01001a0000047ab9 */ /* 0x000fe20000000a00 */
[----:B------:R-:W-:Y:S01]  /*1590*/  ULDC.64 UR6, c[0x4][0x8] ;  /* 0x0100020000067ab9 */ /* 0x000fe20000000a00 */
[----:B------:R-:W-:Y:S01]  /*15a0*/  IMAD.U32 R4, RZ, RZ, UR4 ;  /* 0x00000004ff047e24 */ /* 0x000fe2000f8e00ff */
[----:B------:R0:W1:Y:S01]  /*15b0*/  LDC.64 R14, c[0x4][R0] ;  /* 0x01000000000e7b82 */ /* 0x0000620000000a00 */
[----:B------:R-:W-:Y:S01]  /*15c0*/  IMAD.U32 R5, RZ, RZ, UR5 ;  /* 0x00000005ff057e24 */ /* 0x000fe2000f8e00ff */
[----:B------:R-:W-:Y:S01]  /*15d0*/  ULDC.64 UR4, c[0x4][0x70] ;  /* 0x01001c0000047ab9 */ /* 0x000fe20000000a00 */
[----:B------:R-:W-:Y:S02]  /*15e0*/  IMAD.U32 R10, RZ, RZ, UR6 ;  /* 0x00000006ff0a7e24 */ /* 0x000fe4000f8e00ff */
[----:B------:R-:W-:Y:S02]  /*15f0*/  IMAD.U32 R6, RZ, RZ, UR4 ;  /* 0x00000004ff067e24 */ /* 0x000fe4000f8e00ff */
[----:B------:R-:W-:-:S02]  /*1600*/  IMAD.U32 R7, RZ, RZ, UR5 ;  /* 0x00000005ff077e24 */ /* 0x000fc4000f8e00ff */
[----:B------:R-:W-:Y:S02]  /*1610*/  IMAD.U32 R11, RZ, RZ, UR7 ;  /* 0x00000007ff0b7e24 */ /* 0x000fe4000f8e00ff */
[----:B------:R-:W-:Y:S02]  /*1620*/  IMAD.MOV.U32 R8, RZ, RZ, 0x1e1 ;  /* 0x000001e1ff087424 */ /* 0x000fe400078e00ff */
[----:B------:R-:W-:Y:S02]  /*1630*/  IMAD.MOV.U32 R12, RZ, RZ, 0x1 ;  /* 0x00000001ff0c7424 */ /* 0x000fe400078e00ff */
[----:B0-----:R-:W-:-:S07]  /*1640*/  IMAD.MOV.U32 R13, RZ, RZ, RZ ;  /* 0x000000ffff0d7224 */ /* 0x001fce00078e00ff */
[----:B------:R-:W-:-:S07]  /*1650*/  LEPC R20, `(.L_x_17) ;  /* 0x000000001014794e */ /* 0x000fce0000000000 */
[----:B-1---5:R-:W-:Y:S05]  /*1660*/  CALL.ABS.NOINC R14 ;  /* 0x000000000e007343 */ /* 0x022fea0003c00000 */
.L_x_17:
[----:B------:R-:W-:-:S13]  /*1670*/  ISETP.NE.AND P0, PT, R102, 0x3, PT ;  /* 0x000000036600780c */ /* 0x000fda0003f05270 */
[----:B------:R-:W-:Y:S05]  /*1680*/  @!P0 BRA `(.L_x_18) ;  /* 0x0000000000048947 */ /* 0x000fea0003800000 */
[----:B------:R-:W-:Y:S01]  /*1690*/  BPT.TRAP 0x1 ;  /* 0x000000040000795c */ /* 0x000fe20000300000 */
.L_x_18:
[----:B------:R-:W0:Y:S01]  /*16a0*/  S2UR UR5, SR_CgaCtaId ;  /* 0x00000000000579c3 */ /* 0x000e220000008800 */
[----:B------:R-:W-:Y:S01]  /*16b0*/  UMOV UR4, 0x400 ;  /* 0x0000040000047882 */ /* 0x000fe20000000000 */
[----:B------:R-:W-:Y:S02]  /*16c0*/  IMAD.U32 R0, RZ, RZ, UR40 ;  /* 0x00000028ff007e24 */ /* 0x000fe4000f8e00ff */
[----:B------:R-:W-:-:S03]  /*16d0*/  IMAD.U32 R3, RZ, RZ, UR41 ;  /* 0x00000029ff037e24 */ /* 0x000fc6000f8e00ff */
[----:B------:R-:W-:Y:S01]  /*16e0*/  SHF.L.U32 R0, R0, 0x1f, RZ ;  /* 0x0000001f00007819 */ /* 0x000fe200000006ff */
[----:B0-----:R-:W-:-:S06]  /*16f0*/  ULEA UR4, UR5, UR4, 0x18 ;  /* 0x0000000405047291 */ /* 0x001fcc000f8ec03f */
[----:B------:R-:W-:-:S04]  /*1700*/  IMAD.U32 R6, RZ, RZ, UR4 ;  /* 0x00000004ff067e24 */ /* 0x000fc8000f8e00ff */
[----:B------:R-:W-:-:S04]  /*1710*/  IMAD R3, R3, 0x8, R6 ;  /* 0x0000000803037824 */ /* 0x000fc800078e0206 */
[----:B------:R0:W1:Y:S01]  /*1720*/  SYNCS.PHASECHK.TRANS64.TRYWAIT P1, [R3+URZ], R0 ;  /* 0x00000000030075a7 */ /* 0x000062000802017f */
[----:B------:R-:W-:Y:S05]  /*1730*/  @!P0 BRA `(.L_x_19) ;  /* 0x0000000000048947 */ /* 0x000fea0003800000 */
[----:B------:R-:W-:Y:S01]  /*1740*/  BPT.TRAP 0x1 ;  /* 0x000000040000795c */ /* 0x000fe20000300000 */
.L_x_19:
[----:B------:R-:W-:-:S05]  /*1750*/  IMAD.U32 R4, RZ, RZ, UR44 ;  /* 0x0000002cff047e24 */ /* 0x000fca000f8e00ff */
[----:B------:R-:W-:Y:S01]  /*1760*/  ISETP.GE.AND P2, PT, R4, 0x1, PT ;  /* 0x000000010400780c */ /* 0x000fe20003f46270 */
[----:B-1----:R-:W-:-:S12]  /*1770*/  @P1 BRA `(.L_x_20) ;  /* 0x0000000000081947 */ /* 0x002fd80003800000 */
[----:B------:R-:W1:Y:S02]  /*1780*/  SYNCS.PHASECHK.TRANS64.TRYWAIT P1, [R3+URZ], R0 ;  /* 0x00000000030075a7 */ /* 0x000e64000802017f */
[----:B-1----:R-:W-:Y:S05]  /*1790*/  @!P1 BRA `(.L_x_21) ;  /* 0x0000006400cc9947 */ /* 0x002fea0003800000 */
.L_x_20:
[----:B------:R-:W-:Y:S05]  /*17a0*/  WARPSYNC.ALL ;  /* 0x0000000000007948 */ /* 0x000fea0003800000 */
[----:B------:R-:W-:Y:S01]  /*17b0*/  R2UR UR4, R6 ;  /* 0x00000000060472ca */ /* 0x000fe200000e0000 */
[----:B------:R-:W-:Y:S01]  /*17c0*/  ULEA UR5, UR41, UR45, 0xa ;  /* 0x0000002d29057291 */ /* 0x000fe2000f8e503f */
[----:B------:R-:W-:Y:S01]  /*17d0*/  WARPGROUP.ARRIVE ;  /* 0x00000000000079c5 */ /* 0x000fe20000000000 */
[----:B------:R-:W-:Y:S01]  /*17e0*/  UMOV UR9, 0x40000040 ;  /* 0x4000004000097882 */ /* 0x000fe20000000000 */
[----:B------:R-:W-:-:S04]  /*17f0*/  UMOV UR11, 0x40000040 ;  /* 0x40000040000b7882 */ /* 0x000fc80000000000 */
[----:B------:R-:W-:-:S05]  /*1800*/  UMOV UR8, UR5 ;  /* 0x0000000500087c82 */ /* 0x000fca0008000000 */
[----:B------:R-:W-:-:S04]  /*1810*/  UIADD3 UR4, UR4, 0xc100, URZ ;  /* 0x0000c10004047890 */ /* 0x000fc8000fffe03f */
[----:B------:R-:W-:-:S04]  /*1820*/  USHF.R.U32.HI UR4, URZ, 0x4, UR4 ;  /* 0x000000043f047899 */ /* 0x000fc80008011604 */
[----:B------:R-:W-:-:S04]  /*1830*/  ULOP3.LUT UR4, UR4, 0x3fff, URZ, 0xc0, !UPT ;  /* 0x00003fff04047892 */ /* 0x000fc8000f8ec03f */
[----:B------:R-:W-:-:S04]  /*1840*/  ULOP3.LUT UR4, UR4, 0x10000, URZ, 0xfc, !UPT ;  /* 0x0001000004047892 */ /* 0x000fc8000f8efc3f */
[----:B------:R-:W-:-:S07]  /*1850*/  ULEA UR6, UR41, UR4, 0xa ;  /* 0x0000000429067291 */ /* 0x000fce000f8e503f */
[----:B------:R-:W-:Y:S02]  /*1860*/  UMOV UR10, UR6 ;  /* 0x00000006000a7c82 */ /* 0x000fe40008000000 */
[----:B------:R-:W-:Y:S01]  /*1870*/  HGMMA.64x128x16.F32 R24, gdesc[UR8].tnspA, RZ, !UPT, gsb0 ;  /* 0x21e00000081879f0 */ /* 0x000fe2000c0008ff */
[----:B------:R-:W-:Y:S02]  /*1880*/  UIADD3 UR8, UR5, 0x80, URZ ;  /* 0x0000008005087890 */ /* 0x000fe4000fffe03f */
[----:B------:R-:W-:Y:S01]  /*1890*/  UIADD3 UR10, UR6, 0x2, URZ ;  /* 0x00000002060a7890 */ /* 0x000fe2000fffe03f */
[----:B------:R-:W-:Y:S01]  /*18a0*/  UMOV UR9, 0x40000040 ;  /* 0x4000004000097882 */ /* 0x000fe20000000000 */
[----:B------:R-:W-:Y:S01]  /*18b0*/  UMOV UR11, 0x40000040 ;  /* 0x40000040000b7882 */ /* 0x000fe20000000000 */
[----:B------:R-:W-:Y:S02]  /*18c0*/  WARPGROUP.DEPBAR.LE gsb0, 0x0 ;  /* 0x00008000000079c5 */ /* 0x000fe40000010000 */
[----:B------:R-:W-:-:S06]  /*18d0*/  WARPGROUP.ARRIVE ;  /* 0x00000000000079c5 */ /* 0x000fcc0000000000 */
[----:B------:R-:W-:Y:S01]  /*18e0*/  HGMMA.64x128x16.F32 R24, gdesc[UR8].tnspA, R24, gsb0 ;  /* 0x21e00000081879f0 */ /* 0x000fe20008000818 */
        /* <DEDUP_REMOVED lines=13> */
[----:B------:R-:W-:Y:S03]  /*19c0*/  HGMMA.64x128x16.F32 R24, gdesc[UR8].tnspA, R24, gsb0 ;  /* 0x21e00000081879f0 */ /* 0x000fe60008000818 */
[----:B------:R-:W-:Y:S02]  /*19d0*/  WARPGROUP.DEPBAR.LE gsb0, 0x0 ;  /* 0x00008000000079c5 */ /* 0x000fe40000010000 */
[----:B------:R-:W-:Y:S05]  /*19e0*/  @!P2 BRA `(.L_x_22) ;  /* 0x000000040028a947 */ /* 0x000fea0003800000 */
[----:B------:R-:W-:Y:S01]  /*19f0*/  UIADD3 UR5, UR41, 0x1, URZ ;  /* 0x0000000129057890 */ /* 0x000fe2000fffe03f */
[----:B01----:R-:W-:Y:S02]  /*1a00*/  IMAD.U32 R0, RZ, RZ, UR44 ;  /* 0x0000002cff007e24 */ /* 0x003fe4000f8e00ff */
[----:B------:R-:W-:Y:S01]  /*1a10*/  IMAD.U32 R3, RZ, RZ, UR41 ;  /* 0x00000029ff037e24 */ /* 0x000fe2000f8e00ff */
[----:B------:R-:W-:-:S04]  /*1a20*/  UISETP.NE.AND UP0, UPT, UR5, 0x3, UPT ;  /* 0x000000030500788c */ /* 0x000fc8000bf05270 */
[----:B------:R-:W-:Y:S02]  /*1a30*/  USEL UR6, URZ, 0x1, UP0 ;  /* 0x000000013f067887 */ /* 0x000fe40008000000 */
[----:B------:R-:W-:Y:S02]  /*1a40*/  USEL UR5, UR5, URZ, UP0 ;  /* 0x0000003f05057287 */ /* 0x000fe40008000000 */
[----:B------:R-:W-:-:S06]  /*1a50*/  ULOP3.LUT UR6, UR40, UR6, URZ, 0x3c, !UPT ;  /* 0x0000000628067292 */ /* 0x000fcc000f8e3c3f */
[----:B------:R-:W-:-:S07]  /*1a60*/  IMAD.U32 R7, RZ, RZ, UR6 ;  /* 0x00000006ff077e24 */ /* 0x000fce000f8e00ff */
.L_x_29:
[----:B------:R-:W-:Y:S05]  /*1a70*/  @!P0 BRA `(.L_x_23) ;  /* 0x0000000000048947 */ /* 0x000fea0003800000 */
[----:B------:R-:W-:Y:S01]  /*1a80*/  BPT.TRAP 0x1 ;  /* 0x000000040000795c */ /* 0x000fe20000300000 */
.L_x_23:
[----:B------:R-:W0:Y:S01]  /*1a90*/  S2UR UR7, SR_CgaCtaId ;  /* 0x00000000000779c3 */ /* 0x000e220000008800 */
[----:B------:R-:W-:Y:S01]  /*1aa0*/  UMOV UR6, 0x400 ;  /* 0x0000040000067882 */ /* 0x000fe20000000000 */
[----:B------:R-:W-:Y:S01]  /*1ab0*/  IMAD.U32 R5, RZ, RZ, UR5 ;  /* 0x00000005ff057e24 */ /* 0x000fe2000f8e00ff */
[----:B------:R-:W-:Y:S01]  /*1ac0*/  SHF.L.U32 R4, R7, 0x1f, RZ ;  /* 0x0000001f07047819 */ /* 0x000fe200000006ff */
[----:B0-----:R-:W-:-:S06]  /*1ad0*/  ULEA UR6, UR7, UR6, 0x18 ;  /* 0x0000000607067291 */ /* 0x001fcc000f8ec03f */
[----:B------:R-:W-:-:S04]  /*1ae0*/  IMAD.U32 R6, RZ, RZ, UR6 ;  /* 0x00000006ff067e24 */ /* 0x000fc8000f8e00ff */
[----:B------:R-:W-:-:S04]  /*1af0*/  IMAD R5, R5, 0x8, R6 ;  /* 0x0000000805057824 */ /* 0x000fc800078e0206 */
[----:B------:R0:W1:Y:S01]  /*1b00*/  SYNCS.PHASECHK.TRANS64.TRYWAIT P1, [R5+URZ], R4 ;  /* 0x00000004050075a7 */ /* 0x000062000802017f */
[----:B------:R-:W-:Y:S05]  /*1b10*/  @!P0 BRA `(.L_x_24) ;  /* 0x0000000000048947 */ /* 0x000fea0003800000 */
[----:B------:R-:W-:Y:S01]  /*1b20*/  BPT.TRAP 0x1 ;  /* 0x000000040000795c */ /* 0x000fe20000300000 */
.L_x_24:
[----:B-1----:R-:W-:Y:S05]  /*1b30*/  @P1 BRA `(.L_x_25) ;  /* 0x0000000000081947 */ /* 0x002fea0003800000 */
[----:B------:R-:W1:Y:S02]  /*1b40*/  SYNCS.PHASECHK.TRANS64.TRYWAIT P1, [R5+URZ], R4 ;  /* 0x00000004050075a7 */ /* 0x000e64000802017f */
[----:B-1----:R-:W-:Y:S05]  /*1b50*/  @!P1 BRA `(.L_x_26) ;  /* 0x0000006000f09947 */ /* 0x002fea0003800000 */
.L_x_25:
[----:B------:R-:W-:Y:S01]  /*1b60*/  ULEA UR6, UR5, UR45, 0xa ;  /* 0x0000002d05067291 */ /* 0x000fe2000f8e503f */
[----:B------:R-:W-:Y:S01]  /*1b70*/  WARPGROUP.ARRIVE ;  /* 0x00000000000079c5 */ /* 0x000fe20000000000 */
[----:B------:R-:W-:Y:S01]  /*1b80*/  ULEA UR7, UR5, UR4, 0xa ;  /* 0x0000000405077291 */ /* 0x000fe2000f8e503f */
[----:B------:R-:W-:Y:S01]  /*1b90*/  UMOV UR9, 0x40000040 ;  /* 0x4000004000097882 */ /* 0x000fe20000000000 */
[----:B------:R-:W-:-:S03]  /*1ba0*/  UMOV UR11, 0x40000040 ;  /* 0x40000040000b7882 */ /* 0x000fc60000000000 */
[----:B------:R-:W-:Y:S02]  /*1bb0*/  UMOV UR8, UR6 ;  /* 0x0000000600087c82 */ /* 0x000fe40008000000 */
[----:B------:R-:W-:Y:S02]  /*1bc0*/  UMOV UR10, UR7 ;  /* 0x00000007000a7c82 */ /* 0x000fe40008000000 */
[----:B------:R-:W-:Y:S01]  /*1bd0*/  HGMMA.64x128x16.F32 R24, gdesc[UR8].tnspA, R24, gsb0 ;  /* 0x21e00000081879f0 */ /* 0x000fe20008000818 */
[----:B------:R-:W-:Y:S02]  /*1be0*/  UIADD3 UR8, UR6, 0x80, URZ ;  /* 0x0000008006087890 */ /* 0x000fe4000fffe03f */
[----:B------:R-:W-:Y:S01]  /*1bf0*/  UIADD3 UR10, UR7, 0x2, URZ ;  /* 0x00000002070a7890 */ /* 0x000fe2000fffe03f */
[----:B------:R-:W-:Y:S01]  /*1c00*/  UMOV UR9, 0x40000040 ;  /* 0x4000004000097882 */ /* 0x000fe20000000000 */
[----:B------:R-:W-:Y:S01]  /*1c10*/  UMOV UR11, 0x40000040 ;  /* 0x40000040000b7882 */ /* 0x000fe20000000000 */
[----:B------:R-:W-:-:S02]  /*1c20*/  WARPGROUP.DEPBAR.LE gsb0, 0x0 ;  /* 0x00008000000079c5 */ /* 0x000fc40000010000 */
        /* <DEDUP_REMOVED lines=18> */
[----:B------:R-:W-:Y:S01]  /*1d50*/  BPT.TRAP 0x1 ;  /* 0x000000040000795c */ /* 0x000fe20000300000 */
.L_x_27:
[----:B------:R-:W-:-:S13]  /*1d60*/  ISETP.NE.AND P1, PT, R22, RZ, PT ;  /* 0x000000ff1600720c */ /* 0x000fda0003f25270 */
[----:B01----:R-:W-:-:S04]  /*1d70*/  @P1 IMAD R4, R3, 0x8, R6 ;  /* 0x0000000803041824 */ /* 0x003fc800078e0206 */
[----:B------:R-:W-:-:S05]  /*1d80*/  @P1 VIADD R4, R4, 0x18 ;  /* 0x0000001804041836 */ /* 0x000fca0000000000 */
[----:B------:R-:W-:-:S04]  /*1d90*/  @P1 PRMT R4, R19, 0x654, R4 ;  /* 0x0000065413041816 */ /* 0x000fc80000000004 */
[----:B------:R0:W-:Y:S01]  /*1da0*/  @P1 SYNCS.ARRIVE.TRANS64.RED.A1T0 RZ, [R4+URZ], RZ ;  /* 0x000000ff04ff19a7 */ /* 0x0001e2000810043f */
[----:B------:R-:W-:-:S13]  /*1db0*/  ISETP.GT.U32.AND P1, PT, R18, 0x1, PT ;  /* 0x000000011200780c */ /* 0x000fda0003f24070 */
[----:B0-----:R-:W-:Y:S05]  /*1dc0*/  @P1 BRA `(.L_x_28) ;  /* 0x0000000000041947 */ /* 0x001fea0003800000 */
[----:B------:R-:W-:Y:S01]  /*1dd0*/  BPT.TRAP 0x1 ;  /* 0x000000040000795c */ /* 0x000fe20000300000 */
.L_x_28:
[----:B------:R-:W-:Y:S01]  /*1de0*/  UIADD3 UR5, UR5, 0x1, URZ ;  /* 0x0000000105057890 */ /* 0x000fe2000fffe03f */
[C---:B------:R-:W-:Y:S01]  /*1df0*/  ISETP.GT.AND P2, PT, R0.reuse, 0x1, PT ;  /* 0x000000010000780c */ /* 0x040fe20003f44270 */
[----:B------:R-:W-:Y:S02]  /*1e00*/  VIADD R3, R3, 0x1 ;  /* 0x0000000103037836 */ /* 0x000fe40000000000 */
[----:B------:R-:W-:Y:S01]  /*1e10*/  UISETP.NE.AND UP0, UPT, UR5, 0x3, UPT ;  /* 0x000000030500788c */ /* 0x000fe2000bf05270 */
[----:B------:R-:W-:Y:S02]  /*1e20*/  VIADD R0, R0, 0xffffffff ;  /* 0xffffffff00007836 */ /* 0x000fe40000000000 */
[C---:B------:R-:W-:Y:S01]  /*1e30*/  ISETP.NE.AND P1, PT, R3.reuse, 0x3, PT ;  /* 0x000000030300780c */ /* 0x040fe20003f25270 */
[----:B------:R-:W-:Y:S02]  /*1e40*/  USEL UR6, URZ, 0x1, UP0 ;  /* 0x000000013f067887 */ /* 0x000fe40008000000 */
[----:B------:R-:W-:Y:S01]  /*1e50*/  USEL UR5, UR5, URZ, UP0 ;  /* 0x0000003f05057287 */ /* 0x000fe20008000000 */
[----:B------:R-:W-:-:S03]  /*1e60*/  SEL R3, R3, RZ, P1 ;  /* 0x000000ff03037207 */ /* 0x000fc60000800000 */
[----:B------:R-:W-:Y:S01]  /*1e70*/  LOP3.LUT R7, R7, UR6, RZ, 0x3c, !PT ;  /* 0x0000000607077c12 */ /* 0x000fe2000f8e3cff */
[----:B------:R-:W-:Y:S07]  /*1e80*/  @P2 BRA `(.L_x_29) ;  /* 0xfffffff800f82947 */ /* 0x000fee000383ffff */
.L_x_22:
[----:B01----:R-:W0:Y:S02]  /*1e90*/  LDC R0, c[0x0][0x28c] ;  /* 0x0000a300ff007b82 */ /* 0x003e240000000800 */
[----:B0-----:R-:W-:-:S13]  /*1ea0*/  ISETP.GE.AND P1, PT, R0, 0x1, PT ;  /* 0x000000010000780c */ /* 0x001fda0003f26270 */
[----:B------:R-:W-:Y:S05]  /*1eb0*/  @!P1 BRA `(.L_x_30) ;  /* 0x0000000000449947 */ /* 0x000fea0003800000 */
[----:B------:R-:W-:Y:S05]  /*1ec0*/  @!P0 BRA `(.L_x_31) ;  /* 0x0000000000048947 */ /* 0x000fea0003800000 */
[----:B------:R-:W-:Y:S01]  /*1ed0*/  BPT.TRAP 0x1 ;  /* 0x000000040000795c */ /* 0x000fe20000300000 */
.L_x_31:
[----:B------:R-:W-:-:S13]  /*1ee0*/  ISETP.NE.AND P0, PT, R22, RZ, PT ;  /* 0x000000ff1600720c */ /* 0x000fda0003f05270 */
[----:B------:R-:W-:-:S05]  /*1ef0*/  VOTEU.ANY UP0, P0 ;  /* 0x00000000003f7886 */ /* 0x000fca0000000100 */
[----:B------:R-:W-:-:S06]  /*1f00*/  @UP0 UIADD3 UR4, UR44, UR41, URZ ;  /* 0x000000292c040290 */ /* 0x000fcc000fffe03f */
[----:B------:R-:W-:Y:S02]  /*1f10*/  IMAD.U32 R4, RZ, RZ, UR4 ;  /* 0x00000004ff047e24 */ /* 0x000fe4000f8e00ff */
[----:B------:R-:W-:Y:S02]  /*1f20*/  IMAD.U32 R3, RZ, RZ, UR4 ;  /* 0x00000004ff037e24 */ /* 0x000fe4000f8e00ff */
[----:B------:R-:W-:-:S05]  /*1f30*/  @P0 IMAD.WIDE.U32 R4, R4, -0x55555555, RZ ;  /* 0xaaaaaaab04040825 */ /* 0x000fca00078e00ff */
[----:B------:R-:W-:-:S05]  /*1f40*/  @P0 SHF.R.U32.HI R0, RZ, 0x1, R5 ;  /* 0x00000001ff000819 */ /* 0x000fca0000011605 */
[----:B------:R-:W-:-:S04]  /*1f50*/  @P0 IMAD R0, R0, -0x3, R3 ;  /* 0xfffffffd00000824 */ /* 0x000fc800078e0203 */
[----:B------:R-:W-:-:S04]  /*1f60*/  @P0 IMAD R0, R0, 0x8, R6 ;  /* 0x0000000800000824 */ /* 0x000fc800078e0206 */
[----:B------:R-:W-:-:S05]  /*1f70*/  @P0 VIADD R0, R0, 0x18 ;  /* 0x0000001800000836 */ /* 0x000fca0000000000 */
[----:B------:R-:W-:-:S04]  /*1f80*/  @P0 PRMT R0, R19, 0x654, R0 ;  /* 0x0000065413000816 */ /* 0x000fc80000000000 */
[----:B------:R0:W-:Y:S01]  /*1f90*/  @P0 SYNCS.ARRIVE.TRANS64.RED.A1T0 RZ, [R0+URZ], RZ ;  /* 0x000000ff00ff09a7 */ /* 0x0001e2000810043f */
[----:B------:R-:W-:-:S13]  /*1fa0*/  ISETP.GT.U32.AND P0, PT, R18, 0x1, PT ;  /* 0x000000011200780c */ /* 0x000fda0003f04070 */
[----:B0-----:R-:W-:Y:S05]  /*1fb0*/  @P0 BRA `(.L_x_30) ;  /* 0x0000000000040947 */ /* 0x001fea0003800000 */
[----:B------:R-:W-:Y:S01]  /*1fc0*/  BPT.TRAP 0x1 ;  /* 0x000000040000795c */ /* 0x000fe20000300000 */
.L_x_30:
[----:B------:R-:W-:Y:S01]  /*1fd0*/  IMAD.SHL.U32 R100, R100, 0x80, RZ ;  /* 0x0000008064647824 */ /* 0x000fe200078e00ff */
[----:B------:R-:W-:Y:S01]  /*1fe0*/  UIADD3 UR41, UR43, UR41, URZ ;  /* 0x000000292b297290 */ /* 0x000fe2000fffe03f */
[----:B------:R-:W-:Y:S01]  /*1ff0*/  SHF.R.S32.HI R11, RZ, 0x1f, R101 ;  /* 0x0000001fff0b7819 */ /* 0x000fe20000011465 */
[----:B------:R-:W-:Y:S01]  /*2000*/  UISETP.GE.U32.AND UP1, UPT, UR43, 0x3, UPT ;  /* 0x000000032b00788c */ /* 0x000fe2000bf26070 */
[----:B------:R-:W-:Y:S01]  /*2010*/  IMAD.SHL.U32 R6, R103, 0x80, RZ ;  /* 0x0000008067067824 */ /* 0x000fe200078e00ff */
[----:B------:R-:W-:Y:S01]  /*2020*/  ULDC UR7, c[0x0][0x288] ;  /* 0x0000a20000077ab9 */ /* 0x000fe20000000800 */
[C---:B------:R-:W-:Y:S01]  /*2030*/  LOP3.LUT R8, R100.reuse, 0x6, R95, 0xf8, !PT ;  /* 0x0000000664087812 */ /* 0x040fe200078ef85f */
[----:B------:R-:W-:Y:S01]  /*2040*/  UISETP.GT.U32.AND UP0, UPT, UR41, 0x2, UPT ;  /* 0x000000022900788c */ /* 0x000fe2000bf04070 */
[----:B------:R-:W-:Y:S01]  /*2050*/  ISETP.GE.AND P0, PT, R100, UR7, PT ;  /* 0x0000000764007c0c */ /* 0x000fe2000bf06270 */
[----:B------:R-:W-:Y:S01]  /*2060*/  ULDC.64 UR4, c[0x0][0x5d0] ;  /* 0x0001740000047ab9 */ /* 0x000fe20000000a00 */
[--C-:B------:R-:W-:Y:S01]  /*2070*/  SHF.R.S32.HI R9, RZ, 0x1f, R8.reuse ;  /* 0x0000001fff097819 */ /* 0x100fe20000011408 */
[----:B------:R-:W-:Y:S01]  /*2080*/  ULDC UR10, c[0x0][0x284] ;  /* 0x0000a100000a7ab9 */ /* 0x000fe20000000800 */
[----:B------:R-:W-:Y:S01]  /*2090*/  IMAD R0, R11, UR4, RZ ;  /* 0x000000040b007c24 */ /* 0x000fe2000f8e02ff */
[----:B------:R-:W-:Y:S01]  /*20a0*/  UISETP.LT.U32.AND UP0, UPT, UR43, 0x3, UP0 ;  /* 0x000000032b00788c */ /* 0x000fe20008701070 */
[----:B------:R-:W-:Y:S01]  /*20b0*/  ISETP.GE.OR P0, PT, R6, UR10, P0 ;  /* 0x0000000a06007c0c */ /* 0x000fe20008706670 */
[----:B------:R-:W-:Y:S01]  /*20c0*/  IMAD.WIDE.U32 R4, R101, UR4, R8 ;  /* 0x0000000465047c25 */ /* 0x000fe2000f8e0008 */
[----:B------:R-:W-:Y:S01]  /*20d0*/  ULDC.64 UR8, c[0x0][0x5c8] ;  /* 0x0001720000087ab9 */ /* 0x000fe20000000a00 */
[----:B------:R-:W-:-:S02]  /*20e0*/  USEL UR6, URZ, 0x1, !UP0 ;  /* 0x000000013f067887 */ /* 0x000fc4000c000000 */
[----:B------:R-:W-:Y:S01]  /*20f0*/  IMAD R3, R101, UR5, R0 ;  /* 0x0000000565037c24 */ /* 0x000fe2000f8e0200 */
[----:B------:R-:W-:Y:S01]  /*2100*/  @UP1 UIMAD.WIDE.U32 UR4, UR41, -0x55555555, URZ ;  /* 0xaaaaaaab290418a5 */ /* 0x000fe2000f8e003f */
[----:B------:R-:W-:Y:S01]  /*2110*/  IMAD.WIDE R104, R103, 0x80, R88 ;  /* 0x0000008067687825 */ /* 0x000fe200078e0258 */
[----:B------:R-:W-:Y:S02]  /*2120*/  ULOP3.LUT UR40, UR40, UR6, URZ, 0x3c, !UPT ;  /* 0x0000000628287292 */ /* 0x000fe4000f8e3c3f */
[----:B------:R-:W-:Y:S01]  /*2130*/  @UP1 USHF.R.U32.HI UR4, URZ, 0x1, UR5 ;  /* 0x000000013f041899 */ /* 0x000fe20008011605 */
[----:B------:R-:W-:Y:S02]  /*2140*/  IMAD.IADD R5, R5, 0x1, R3 ;  /* 0x0000000105057824 */ /* 0x000fe400078e0203 */
[----:B------:R-:W-:Y:S01]  /*2150*/  IMAD R3, R105, UR8, RZ ;  /* 0x0000000869037c24 */ /* 0x000fe2000f8e02ff */
[----:B------:R-:W-:Y:S01]  /*2160*/  @UP1 ULOP3.LUT UR40, UR40, 0x1, UR4, 0x78, !UPT ;  /* 0x0000000128281892 */ /* 0x000fe2000f8e7804 */
[----:B------:R-:W-:-:S04]  /*2170*/  IMAD.WIDE.U32 R106, R104, UR8, R4 ;  /* 0x00000008686a7c25 */ /* 0x000fc8000f8e0004 */
[----:B------:R-:W-:Y:S02]  /*2180*/  IMAD R7, R104, UR9, R3 ;  /* 0x0000000968077c24 */ /* 0x000fe4000f8e0203 */
[----:B------:R-:W-:Y:S01]  /*2190*/  IMAD.MOV.U32 R0, RZ, RZ, -0x1 ;  /* 0xffffffffff007424 */ /* 0x000fe200078e00ff */
[----:B------:R-:W-:Y:S06]  /*21a0*/  @P0 BRA `(.L_x_32) ;  /* 0x00000040001c0947 */ /* 0x000fec0003800000 */
[----:B-----5:R-:W-:Y:S01]  /*21b0*/  FSETP.NEU.AND P0, PT, R90, RZ, PT ;  /* 0x000000ff5a00720b */ /* 0x020fe20003f0d000 */
[----:B------:R-:W-:Y:S01]  /*21c0*/  IMAD.IADD R4, R94, 0x1, -R100 ;  /* 0x000000015e047824 */ /* 0x000fe200078e0a64 */
[----:B------:R-:W-:Y:S01]  /*21d0*/  BSSY B0, `(.L_x_32) ;  /* 0x0000404000007945 */ /* 0x000fe20003800000 */
[----:B------:R-:W-:Y:S02]  /*21e0*/  IMAD.IADD R3, R99, 0x1, -R6 ;  /* 0x0000000163037824 */ /* 0x000fe400078e0a06 */
[----:B------:R-:W-:Y:S01]  /*21f0*/  IMAD.IADD R103, R107, 0x1, R7 ;  /* 0x000000016b677824 */ /* 0x000fe200078e0207 */
[----:B------:R-:W-:-:S04]  /*2200*/  ISETP.GT.AND P2, PT, R4, RZ, PT ;  /* 0x000000ff0400720c */ /* 0x000fc80003f44270 */
[----:B------:R-:W-:-:S03]  /*2210*/  ISETP.GT.AND P1, PT, R3, RZ, P2 ;  /* 0x000000ff0300720c */ /* 0x000fc60001724270 */
[----:B------:R-:W-:Y:S10]  /*2220*/  @!P0 BRA `(.L_x_33) ;  /* 0x0000002c00288947 */ /* 0x000ff40003800000 */
[----:B------:R-:W0:Y:S01]  /*2230*/  LDC.64 R110, c[0x0][0x5b8] ;  /* 0x00016e00ff6e7b82 */ /* 0x000e220000000a00 */
[----:B------:R-:W-:-:S07]  /*2240*/  ULDC.64 UR4, c[0x0][0x5c0] ;  /* 0x0001700000047ab9 */ /* 0x000fce0000000a00 */
[----:B------:R-:W1:Y:S08]  /*2250*/  LDC.64 R112, c[0x0][0x5b0] ;  /* 0x00016c00ff707b82 */ /* 0x000e700000000a00 */
[----:B------:R-:W2:Y:S01]  /*2260*/  LDC.64 R114, c[0x0][0x5a8] ;  /* 0x00016a00ff727b82 */ /* 0x000ea20000000a00 */
[-C--:B0-----:R-:W-:Y:S02]  /*2270*/  IMAD R6, R11, R110.reuse, RZ ;  /* 0x0000006e0b067224 */ /* 0x081fe400078e02ff */
[----:B------:R-:W-:-:S04]  /*2280*/  IMAD.WIDE.U32 R108, R101, R110, R8 ;  /* 0x0000006e656c7225 */ /* 0x000fc800078e0008 */
[----:B------:R-:W-:Y:S02]  /*2290*/  IMAD R107, R101, R111, R6 ;  /* 0x0000006f656b7224 */ /* 0x000fe400078e0206 */
[-C--:B-1----:R-:W-:Y:S02]  /*22a0*/  IMAD R5, R105, R112.reuse, RZ ;  /* 0x0000007069057224 */ /* 0x082fe400078e02ff */
[----:B------:R-:W-:Y:S02]  /*22b0*/  IMAD.IADD R13, R109, 0x1, R107 ;  /* 0x000000016d0d7824 */ /* 0x000fe400078e026b */
[----:B------:R-:W-:Y:S02]  /*22c0*/  IMAD.MOV.U32 R12, RZ, RZ, R108 ;  /* 0x000000ffff0c7224 */ /* 0x000fe400078e006c */
[C---:B------:R-:W-:Y:S02]  /*22d0*/  IMAD R111, R104.reuse, R113, R5 ;  /* 0x00000071686f7224 */ /* 0x040fe400078e0205 */
[----:B------:R-:W-:-:S04]  /*22e0*/  IMAD.WIDE.U32 R6, R104, R112, R12 ;  /* 0x0000007068067225 */ /* 0x000fc800078e000c */
[----:B------:R-:W-:Y:S01]  /*22f0*/  IMAD.IADD R5, R7, 0x1, R111 ;  /* 0x0000000107057824 */ /* 0x000fe200078e026f */
[----:B--2---:R-:W-:-:S04]  /*2300*/  LEA R14, P0, R6, R114, 0x1 ;  /* 0x00000072060e7211 */ /* 0x004fc800078008ff */
[----:B------:R-:W-:-:S05]  /*2310*/  LEA.HI.X R15, R6, R115, R5, 0x1, P0 ;  /* 0x00000073060f7211 */ /* 0x000fca00000f0c05 */
[----:B------:R0:W2:Y:S01]  /*2320*/  @P1 LDG.E.LTC128B.U16 R5, desc[UR38][R14.64] ;  /* 0x000000260e051981 */ /* 0x0000a2000c1e1520 */
[----:B------:R-:W-:Y:S01]  /*2330*/  LEA R10, P0, R106, UR4, 0x1 ;  /* 0x000000046a0a7c11 */ /* 0x000fe2000f8008ff */
[----:B------:R-:W-:Y:S01]  /*2340*/  IMAD.WIDE.U32 R6, R104, R112, R8 ;  /* 0x0000007068067225 */ /* 0x000fe200078e0008 */
[----:B------:R-:W-:Y:S03]  /*2350*/  BSSY B1, `(.L_x_34) ;  /* 0x0000012000017945 */ /* 0x000fe60003800000 */
[----:B------:R-:W-:Y:S02]  /*2360*/  IMAD.IADD R7, R111, 0x1, R7 ;  /* 0x000000016f077824 */ /* 0x000fe400078e0207 */
[----:B------:R-:W-:Y:S01]  /*2370*/  IMAD.WIDE.U32 R20, R101, R110, R6 ;  /* 0x0000006e65147225 */ /* 0x000fe200078e0006 */
[----:B0-----:R-:W-:-:S03]  /*2380*/  SHF.L.U64.HI R15, R112, 0x3, R113 ;  /* 0x00000003700f7819 */ /* 0x001fc60000010271 */
[----:B------:R-:W-:Y:S01]  /*2390*/  IMAD.IADD R7, R107, 0x1, R21 ;  /* 0x000000016b077824 */ /* 0x000fe200078e0215 */
[----:B------:R-:W-:Y:S01]  /*23a0*/  LEA R6, P4, R20, R114, 0x1 ;  /* 0x0000007214067211 */ /* 0x000fe200078808ff */
[----:B------:R-:W-:-:S03]  /*23b0*/  IMAD.SHL.U32 R14, R112, 0x8, RZ ;  /* 0x00000008700e7824 */ /* 0x000fc600078e00ff */
[----:B------:R-:W-:Y:S01]  /*23c0*/  LEA.HI.X R7, R20, R115, R7, 0x1, P4 ;  /* 0x0000007314077211 */ /* 0x000fe200020f0c07 */
[----:B--2---:R-:W-:-:S05]  /*23d0*/  HADD2.F32 R11, -RZ, R5.H0_H0 ;  /* 0x20000005ff0b7230 */ /* 0x004fca0000004100 */
[----:B------:R-:W-:-:S04]  /*23e0*/  FMUL R11, R11, R90 ;  /* 0x0000005a0b0b7220 */ /* 0x000fc80000400000 */
[----:B------:R-:W-:Y:S01]  /*23f0*/  FFMA R24, R24, R23, R11 ;  /* 0x0000001718187223 */ /* 0x000fe2000000000b */
[----:B------:R-:W-:Y:S02]  /*2400*/  LEA.HI.X R11, R106, UR5, R103, 0x1, P0 ;  /* 0x000000056a0b7c11 */ /* 0x000fe400080f0c67 */
[----:B------:R-:W-:Y:S02]  /*2410*/  ISETP.GT.AND P0, PT, R4, 0x1, PT ;  /* 0x000000010400780c */ /* 0x000fe40003f04270 */
[----:B------:R-:W-:Y:S02]  /*2420*/  F2FP.F16.F32.PACK_AB R24, RZ, R24 ;  /* 0x00000018ff18723e */ /* 0x000fe400000000ff */
[----:B------:R-:W-:-:S03]  /*2430*/  ISETP.GT.AND P3, PT, R3, RZ, P0 ;  /* 0x000000ff0300720c */ /* 0x000fc60000764270 */
[----:B------:R0:W-:Y:S10]  /*2440*/  @P1 STG.E.U16 desc[UR38][R10.64], R24 ;  /* 0x000000180a001986 */ /* 0x0001f4000c101526 */
[----:B------:R-:W-:Y:S05]  /*2450*/  @!P3 BRA `(.L_x_35) ;  /* 0x000000000004b947 */ /* 0x000fea0003800000 */
[----:B------:R1:W5:Y:S02]  /*2460*/  LDG.E.LTC128B.U16 R5, desc[UR38][R6.64+0x2] ;  /* 0x0000022606057981 */ /* 0x000364000c1e1520 */
.L_x_35:
[----:B------:R-:W-:Y:S05]  /*2470*/  BSYNC B1 ;  /* 0x0000000000017941 */ /* 0x000fea0003800000 */
.L_x_34:
[----:B-----5:R-:W-:Y:S01]  /*2480*/  HADD2.F32 R103, -RZ, R5.H0_H0 ;  /* 0x20000005ff677230 */ /* 0x020fe20000004100 */
[----:B------:R-:W-:Y:S01]  /*2490*/  ISETP.GT.AND P2, PT, R3, 0x8, P2 ;  /* 0x000000080300780c */ /* 0x000fe20001744270 */
[----:B------:R-:W-:Y:S01]  /*24a0*/  IMAD.WIDE.U32 R20, R104, R112, R14 ;  /* 0x0000007068147225 */ /* 0x000fe200078e000e */
[----:B0-----:R-:W-:-:S03]  /*24b0*/  PRMT R24, R5, 0x7610, R24 ;  /* 0x0000761005187816 */ /* 0x001fc60000000018 */
[----:B------:R-:W-:Y:S01]  /*24c0*/  FMUL R12, R103, R90 ;  /* 0x0000005a670c7220 */ /* 0x000fe20000400000 */
[----:B------:R-:W-:Y:S01]  /*24d0*/  IMAD.IADD R111, R111, 0x1, R21 ;  /* 0x000000016f6f7824 */ /* 0x000fe200078e0215 */
[----:B------:R-:W-:Y:S02]  /*24e0*/  IADD3 R108, P1, R108, R20, RZ ;  /* 0x000000146c6c7210 */ /* 0x000fe40007f3e0ff */
[----:B------:R-:W-:-:S03]  /*24f0*/  FFMA R12, R25, R23, R12 ;  /* 0x00000017190c7223 */ /* 0x000fc6000000000c */
[----:B------:R-:W-:Y:S01]  /*2500*/  IMAD.X R13, R111, 0x1, R13, P1 ;  /* 0x000000016f0d7824 */ /* 0x000fe200008e060d */
[C---:B------:R-:W-:Y:S02]  /*2510*/  LEA R14, P1, R108.reuse, R114, 0x1 ;  /* 0x000000726c0e7211 */ /* 0x040fe400078208ff */
[----:B------:R-:W-:Y:S02]  /*2520*/  F2FP.F16.F32.PACK_AB R12, RZ, R12 ;  /* 0x0000000cff0c723e */ /* 0x000fe400000000ff */
[----:B------:R-:W-:Y:S02]  /*2530*/  LEA.HI.X R15, R108, R115, R13, 0x1, P1 ;  /* 0x000000736c0f7211 */ /* 0x000fe400008f0c0d */
[----:B------:R-:W-:-:S05]  /*2540*/  PRMT R21, R12, 0x7610, R21 ;  /* 0x000076100c157816 */ /* 0x000fca0000000015 */
[----:B------:R0:W-:Y:S04]  /*2550*/  @P3 STG.E.U16 desc[UR38][R10.64+0x2], R21 ;  /* 0x000002150a003986 */ /* 0x0001e8000c101526 */
[----:B------:R-:W2:Y:S01]  /*2560*/  @P2 LDG.E.LTC128B.U16 R24, desc[UR38][R14.64] ;  /* 0x000000260e182981 */ /* 0x000ea2000c1e1520 */
[----:B------:R-:W-:Y:S01]  /*2570*/  IADD3 R20, P1, R8, R20, RZ ;  /* 0x0000001408147210 */ /* 0x000fe20007f3e0ff */
[----:B------:R-:W-:Y:S01]  /*2580*/  BSSY B1, `(.L_x_36) ;  /* 0x0000011000017945 */ /* 0x000fe20003800000 */
[----:B------:R-:W-:Y:S02]  /*2590*/  SHF.L.U64.HI R13, R91, 0x1, R92 ;  /* 0x000000015b0d7819 */ /* 0x000fe4000001025c */
[----:B------:R-:W-:Y:S01]  /*25a0*/  ISETP.GT.AND P0, PT, R3, 0x8, P0 ;  /* 0x000000080300780c */ /* 0x000fe20000704270 */
[----:B0-----:R-:W-:Y:S01]  /*25b0*/  IMAD.X R21, R9, 0x1, R111, P1 ;  /* 0x0000000109157824 */ /* 0x001fe200008e066f */
[----:B------:R-:W-:Y:S01]  /*25c0*/  LEA R12, P1, R91, R10, 0x1 ;  /* 0x0000000a5b0c7211 */ /* 0x000fe200078208ff */
[----:B------:R-:W-:-:S04]  /*25d0*/  IMAD.WIDE.U32 R20, R101, R110, R20 ;  /* 0x0000006e65147225 */ /* 0x000fc800078e0014 */
[----:B------:R-:W-:Y:S01]  /*25e0*/  IMAD.X R13, R13, 0x1, R11, P1 ;  /* 0x000000010d0d7824 */ /* 0x000fe200008e060b */
[----:B------:R-:W-:Y:S01]  /*25f0*/  LEA R8, P3, R20, R114, 0x1 ;  /* 0x0000007214087211 */ /* 0x000fe200078608ff */
[----:B------:R-:W-:-:S05]  /*2600*/  IMAD.IADD R9, R107, 0x1, R21 ;  /* 0x000000016b097824 */ /* 0x000fca00078e0215 */
[----:B------:R-:W-:Y:S01]  /*2610*/  LEA.HI.X R9, R20, R115, R9, 0x1, P3 ;  /* 0x0000007314097211 */ /* 0x000fe200018f0c09 */
[----:B--2---:R-:W-:-:S05]  /*2620*/  HADD2.F32 R5, -RZ, R24.H0_H0 ;  /* 0x20000018ff057230 */ /* 0x004fca0000004100 */
[----:B------:R-:W-:-:S04]  /*2630*/  FMUL R5, R5, R90 ;  /* 0x0000005a05057220 */ /* 0x000fc80000400000 */
[----:B------:R-:W-:-:S05]  /*2640*/  FFMA R5, R26, R23, R5 ;  /* 0x000000171a057223 */ /* 0x000fca0000000005 */
[----:B------:R-:W-:-:S05]  /*2650*/  F2FP.F16.F32.PACK_AB R5, RZ, R5 ;  /* 0x00000005ff05723e */ /* 0x000fca00000000ff */
[----:B------:R0:W-:Y:S01]  /*2660*/  @P2 STG.E.U16 desc[UR38][R12.64], R5 ;  /* 0x000000050c002986 */ /* 0x0001e2000c101526 */
[----:B------:R-:W-:Y:S05]  /*2670*/  @!P0 BRA `(.L_x_37) ;  /* 0x0000000000048947 */ /* 0x000fea0003800000 */
[----:B------:R2:W5:Y:S02]  /*2680*/  LDG.E.LTC128B.U16 R24, desc[UR38][R8.64+0x2] ;  /* 0x0000022608187981 */ /* 0x000564000c1e1520 */
.L_x_37:
[----:B------:R-:W-:Y:S05]  /*2690*/  BSYNC B1 ;  /* 0x0000000000017941 */ /* 0x000fea0003800000 */
.L_x_36:
[----:B0----5:R-:W-:Y:S01]  /*26a0*/  HADD2.F32 R5, -RZ, R24.H0_H0 ;  /* 0x20000018ff057230 */ /* 0x021fe20000004100 */
[----:B------:R-:W-:Y:S01]  /*26b0*/  ISETP.GT.AND P1, PT, R4, 0x8, PT ;  /* 0x000000080400780c */ /* 0x000fe20003f24270 */
[----:B------:R-:W-:Y:S03]  /*26c0*/  BSSY B1, `(.L_x_38) ;  /* 0x0000008000017945 */ /* 0x000fe60003800000 */
[----:B------:R-:W-:Y:S01]  /*26d0*/  FMUL R14, R5, R90 ;  /* 0x0000005a050e7220 */ /* 0x000fe20000400000 */
[----:B------:R-:W-:-:S03]  /*26e0*/  ISETP.GT.AND P2, PT, R3, RZ, P1 ;  /* 0x000000ff0300720c */ /* 0x000fc60000f44270 */
[----:B------:R-:W-:-:S05]  /*26f0*/  FFMA R14, R27, R23, R14 ;  /* 0x000000171b0e7223 */ /* 0x000fca000000000e */
[----:B------:R-:W-:-:S05]  /*2700*/  F2FP.F16.F32.PACK_AB R14, RZ, R14 ;  /* 0x0000000eff0e723e */ /* 0x000fca00000000ff */
[----:B------:R0:W-:Y:S01]  /*2710*/  @P0 STG.E.U16 desc[UR38][R12.64+0x2], R14 ;  /* 0x0000020e0c000986 */ /* 0x0001e2000c101526 */
[----:B------:R-:W-:Y:S05]  /*2720*/  @!P2 BRA `(.L_x_39) ;  /* 0x000000000004a947 */ /* 0x000fea0003800000 */
[----:B------:R3:W5:Y:S02]  /*2730*/  LDG.E.LTC128B.U16 R24, desc[UR38][R6.64+0x10] ;  /* 0x0000102606187981 */ /* 0x000764000c1e1520 */
.L_x_39:
[----:B------:R-:W-:Y:S05]  /*2740*/  BSYNC B1 ;  /* 0x0000000000017941 */ /* 0x000fea0003800000 */
.L_x_38:
[----:B-----5:R-:W-:Y:S01]  /*2750*/  HADD2.F32 R5, -RZ, R24.H0_H0 ;  /* 0x20000018ff057230 */ /* 0x020fe20000004100 */
        /* <DEDUP_REMOVED lines=9> */
.L_x_41:
[----:B------:R-:W-:Y:S05]  /*27f0*/  BSYNC B1 ;  /* 0x0000000000017941 */ /* 0x000fea0003800000 */
.L_x_40:
[----:B----45:R-:W-:Y:S01]  /*2800*/  HADD2.F32 R5, -RZ, R24.H0_H0 ;  /* 0x20000018ff057230 */ /* 0x030fe20000004100 */
[----:B------:R-:W-:Y:S01]  /*2810*/  ISETP.GT.AND P1, PT, R3, 0x8, P1 ;  /* 0x000000080300780c */ /* 0x000fe20000f24270 */
[----:B------:R-:W-:Y:S03]  /*2820*/  BSSY B1, `(.L_x_42) ;  /* 0x0000007000017945 */ /* 0x000fe60003800000 */
[----:B0-----:R-:W-:-:S04]  /*2830*/  FMUL R14, R5, R90 ;  /* 0x0000005a050e7220 */ /* 0x001fc80000400000 */
[----:B------:R-:W-:-:S05]  /*2840*/  FFMA R14, R29, R23, R14 ;  /* 0x000000171d0e7223 */ /* 0x000fca000000000e */
[----:B------:R-:W-:-:S05]  /*2850*/  F2FP.F16.F32.PACK_AB R14, RZ, R14 ;  /* 0x0000000eff0e723e */ /* 0x000fca00000000ff */
[----:B------:R0:W-:Y:S01]  /*2860*/  @P3 STG.E.U16 desc[UR38][R10.64+0x12], R14 ;  /* 0x0000120e0a003986 */ /* 0x0001e2000c101526 */
[----:B------:R-:W-:Y:S05]  /*2870*/  @!P1 BRA `(.L_x_43) ;  /* 0x0000000000049947 */ /* 0x000fea0003800000 */
[----:B------:R4:W5:Y:S02]  /*2880*/  LDG.E.LTC128B.U16 R24, desc[UR38][R8.64+0x10] ;  /* 0x0000102608187981 */ /* 0x000964000c1e1520 */
.L_x_43:
[----:B------:R-:W-:Y:S05]  /*2890*/  BSYNC B1 ;  /* 0x0000000000017941 */ /* 0x000fea0003800000 */
.L_x_42:
[----:B-----5:R-:W-:Y:S01]  /*28a0*/  HADD2.F32 R5, -RZ, R24.H0_H0 ;  /* 0x20000018ff057230 */ /* 0x020fe20000004100 */
[----:B------:R-:W-:Y:S01]  /*28b0*/  ISETP.GT.AND P0, PT, R3, 0x8, P0 ;  /* 0x000000080300780c */ /* 0x000fe20000704270 */
[----:B------:R-:W-:Y:S03]  /*28c0*/  BSSY B1, `(.L_x_44) ;  /* 0x0000007000017945 */ /* 0x000fe60003800000 */
[----:B------:R-:W-:-:S04]  /*28d0*/  FMUL R5, R5, R90 ;  /* 0x0000005a05057220 */ /* 0x000fc80000400000 */
[----:B------:R-:W-:-:S05]  /*28e0*/  FFMA R5, R30, R23, R5 ;  /* 0x000000171e057223 */ /* 0x000fca0000000005 */
[----:B------:R-:W-:-:S05]  /*28f0*/  F2FP.F16.F32.PACK_AB R5, RZ, R5 ;  /* 0x00000005ff05723e */ /* 0x000fca00000000ff */
[----:B------:R0:W-:Y:S01]  /*2900*/  @P1 STG.E.U16 desc[UR38][R12.64+0x10], R5 ;  /* 0x000010050c001986 */ /* 0x0001e2000c101526 */
[----:B------:R-:W-:Y:S05]  /*2910*/  @!P0 BRA `(.L_x_45) ;  /* 0x0000000000048947 */ /* 0x000fea0003800000 */
[----:B------:R0:W5:Y:S02]  /*2920*/  LDG.E.LTC128B.U16 R24, desc[UR38][R8.64+0x12] ;  /* 0x0000122608187981 */ /* 0x000164000c1e1520 */
.L_x_45:
[----:B------:R-:W-:Y:S05]  /*2930*/  BSYNC B1 ;  /* 0x0000000000017941 */ /* 0x000fea0003800000 */
.L_x_44:
        /* <DEDUP_REMOVED lines=10> */
.L_x_47:
[----:B------:R-:W-:Y:S05]  /*29e0*/  BSYNC B1 ;  /* 0x0000000000017941 */ /* 0x000fea0003800000 */
.L_x_46:
        /* <DEDUP_REMOVED lines=10> */
.L_x_49:
[----:B------:R-:W-:Y:S05]  /*2a90*/  BSYNC B1 ;  /* 0x0000000000017941 */ /* 0x000fea0003800000 */
.L_x_48:
[----:B0----5:R-:W-:Y:S01]  /*2aa0*/  HADD2.F32 R5, -RZ, R24.H0_H0 ;  /* 0x20000018ff057230 */ /* 0x021fe20000004100 */
        /* <DEDUP_REMOVED lines=8> */
.L_x_51:
[----:B------:R-:W-:Y:S05]  /*2b30*/  BSYNC B1 ;  /* 0x0000000000017941 */ /* 0x000fea0003800000 */
.L_x_50:
        /* <DEDUP_REMOVED lines=9> */
.L_x_53:
[----:B------:R-:W-:Y:S05]  /*2bd0*/  BSYNC B1 ;  /* 0x0000000000017941 */ /* 0x000fea0003800000 */
.L_x_52:
        /* <DEDUP_REMOVED lines=10> */
.L_x_55:
[----:B------:R-:W-:Y:S05]  /*2c80*/  BSYNC B1 ;  /* 0x0000000000017941 */ /* 0x000fea0003800000 */
.L_x_54:
        /* <DEDUP_REMOVED lines=10> */
.L_x_57:
[----:B------:R-:W-:Y:S05]  /*2d30*/  BSYNC B1 ;  /* 0x0000000000017941 */ /* 0x000fea0003800000 */
.L_x_56:
        /* <DEDUP_REMOVED lines=9> */
.L_x_59:
[----:B------:R-:W-:Y:S05]  /*2dd0*/  BSYNC B1 ;  /* 0x0000000000017941 */ /* 0x000fea0003800000 */
.L_x_58:
        /* <DEDUP_REMOVED lines=9> */
.L_x_61:
[----:B------:R-:W-:Y:S05]  /*2e70*/  BSYNC B1 ;  /* 0x0000000000017941 */ /* 0x000fea0003800000 */
.L_x_60:
        /* <DEDUP_REMOVED lines=10> */
.L_x_63:
[----:B------:R-:W-:Y:S05]  /*2f20*/  BSYNC B1 ;  /* 0x0000000000017941 */ /* 0x000fea0003800000 */
.L_x_62:
        /* <DEDUP_REMOVED lines=10> */
.L_x_65:
[----:B------:R-:W-:Y:S05]  /*2fd0*/  BSYNC B1 ;  /* 0x0000000000017941 */ /* 0x000fea0003800000 */
.L_x_64:
        /* <DEDUP_REMOVED lines=9> */
.L_x_67:
[----:B------:R-:W-:Y:S05]  /*3070*/  BSYNC B1 ;  /* 0x0000000000017941 */ /* 0x000fea0003800000 */
.L_x_66:
        /* <DEDUP_REMOVED lines=9> */
.L_x_69:
[----:B------:R-:W-:Y:S05]  /*3110*/  BSYNC B1 ;  /* 0x0000000000017941 */ /* 0x000fea0003800000 */
.L_x_68:
        /* <DEDUP_REMOVED lines=10> */
.L_x_71:
[----:B------:R-:W-:Y:S05]  /*31c0*/  BSYNC B1 ;  /* 0x0000000000017941 */ /* 0x000fea0003800000 */
.L_x_70:
        /* <DEDUP_REMOVED lines=10> */
.L_x_73:
[----:B------:R-:W-:Y:S05]  /*3270*/  BSYNC B1 ;  /* 0x0000000000017941 */ /* 0x000fea0003800000 */
.L_x_72:
        /* <DEDUP_REMOVED lines=9> */
.L_x_75:
[----:B------:R-:W-:Y:S05]  /*3310*/  BSYNC B1 ;  /* 0x0000000000017941 */ /* 0x000fea0003800000 */
.L_x_74:
        /* <DEDUP_REMOVED lines=9> */
.L_x_77:
[----:B------:R-:W-:Y:S05]  /*33b0*/  BSYNC B1 ;  /* 0x0000000000017941 */ /* 0x000fea0003800000 */
.L_x_76:
        /* <DEDUP_REMOVED lines=10> */
.L_x_79:
[----:B------:R-:W-:Y:S05]  /*3460*/  BSYNC B1 ;  /* 0x0000000000017941 */ /* 0x000fea0003800000 */
.L_x_78:
        /* <DEDUP_REMOVED lines=10> */
.L_x_81:
[----:B------:R-:W-:Y:S05]  /*3510*/  BSYNC B1 ;  /* 0x0000000000017941 */ /* 0x000fea0003800000 */
.L_x_80:
        /* <DEDUP_REMOVED lines=9> */
.L_x_83:
[----:B------:R-:W-:Y:S05]  /*35b0*/  BSYNC B1 ;  /* 0x0000000000017941 */ /* 0x000fea0003800000 */
.L_x_82:
        /* <DEDUP_REMOVED lines=9> */
.L_x_85:
[----:B------:R-:W-:Y:S05]  /*3650*/  BSYNC B1 ;  /* 0x0000000000017941 */ /* 0x000fea0003800000 */
.L_x_84:
        /* <DEDUP_REMOVED lines=10> */
.L_x_87:
[----:B------:R-:W-:Y:S05]  /*3700*/  BSYNC B1 ;  /* 0x0000000000017941 */ /* 0x000fea0003800000 */
.L_x_86:
        /* <DEDUP_REMOVED lines=10> */
.L_x_89:
[----:B------:R-:W-:Y:S05]  /*37b0*/  BSYNC B1 ;  /* 0x0000000000017941 */ /* 0x000fea0003800000 */
.L_x_88:
        /* <DEDUP_REMOVED lines=9> */
.L_x_91:
[----:B------:R-:W-:Y:S05]  /*3850*/  BSYNC B1 ;  /* 0x0000000000017941 */ /* 0x000fea0003800000 */
.L_x_90:
        /* <DEDUP_REMOVED lines=9> */
.L_x_93:
[----:B------:R-:W-:Y:S05]  /*38f0*/  BSYNC B1 ;  /* 0x0000000000017941 */ /* 0x000fea0003800000 */
.L_x_92:
        /* <DEDUP_REMOVED lines=10> */
.L_x_95:
[----:B------:R-:W-:Y:S05]  /*39a0*/  BSYNC B1 ;  /* 0x0000000000017941 */ /* 0x000fea0003800000 */
.L_x_94:
        /* <DEDUP_REMOVED lines=10> */
.L_x_97:
[----:B------:R-:W-:Y:S05]  /*3a50*/  BSYNC B1 ;  /* 0x0000000000017941 */ /* 0x000fea0003800000 */
.L_x_96:
        /* <DEDUP_REMOVED lines=9> */
.L_x_99:
[----:B------:R-:W-:Y:S05]  /*3af0*/  BSYNC B1 ;  /* 0x0000000000017941 */ /* 0x000fea0003800000 */
.L_x_98:
        /* <DEDUP_REMOVED lines=9> */
.L_x_101:
[----:B------:R-:W-:Y:S05]  /*3b90*/  BSYNC B1 ;  /* 0x0000000000017941 */ /* 0x000fea0003800000 */
.L_x_100:
        /* <DEDUP_REMOVED lines=10> */
.L_x_103:
[----:B------:R-:W-:Y:S05]  /*3c40*/  BSYNC B1 ;  /* 0x0000000000017941 */ /* 0x000fea0003800000 */
.L_x_102:
        /* <DEDUP_REMOVED lines=10> */
.L_x_105:
[----:B------:R-:W-:Y:S05]  /*3cf0*/  BSYNC B1 ;  /* 0x0000000000017941 */ /* 0x000fea0003800000 */
.L_x_104:
        /* <DEDUP_REMOVED lines=9> */
.L_x_107:
[----:B------:R-:W-:Y:S05]  /*3d90*/  BSYNC B1 ;  /* 0x0000000000017941 */ /* 0x000fea0003800000 */
.L_x_106:
        /* <DEDUP_REMOVED lines=9> */
.L_x_109:
[----:B------:R-:W-:Y:S05]  /*3e30*/  BSYNC B1 ;  /* 0x0000000000017941 */ /* 0x000fea0003800000 */
.L_x_108:
        /* <DEDUP_REMOVED lines=10> */
.L_x_111:
[----:B------:R-:W-:Y:S05]  /*3ee0*/  BSYNC B1 ;  /* 0x0000000000017941 */ /* 0x000fea0003800000 */
.L_x_110:
        /* <DEDUP_REMOVED lines=10> */
.L_x_113:
[----:B------:R-:W-:Y:S05]  /*3f90*/  BSYNC B1 ;  /* 0x0000000000017941 */ /* 0x000fea0003800000 */
.L_x_112:
        /* <DEDUP_REMOVED lines=9> */
.L_x_115:
[----:B------:R-:W-:Y:S05]  /*4030*/  BSYNC B1 ;  /* 0x0000000000017941 */ /* 0x000fea0003800000 */
.L_x_114:
        /* <DEDUP_REMOVED lines=9> */
.L_x_117:
[----:B------:R-:W-:Y:S05]  /*40d0*/  BSYNC B1 ;  /* 0x0000000000017941 */ /* 0x000fea0003800000 */
.L_x_116:
        /* <DEDUP_REMOVED lines=10> */
.L_x_119:
[----:B------:R-:W-:Y:S05]  /*4180*/  BSYNC B1 ;  /* 0x0000000000017941 */ /* 0x000fea0003800000 */
.L_x_118:
        /* <DEDUP_REMOVED lines=10> */
.L_x_121:
[----:B------:R-:W-:Y:S05]  /*4230*/  BSYNC B1 ;  /* 0x0000000000017941 */ /* 0x000fea0003800000 */
.L_x_120:
        /* <DEDUP_REMOVED lines=9> */
.L_x_123:
[----:B------:R-:W-:Y:S05]  /*42d0*/  BSYNC B1 ;  /* 0x0000000000017941 */ /* 0x000fea0003800000 */
.L_x_122:
        /* <DEDUP_REMOVED lines=9> */
.L_x_125:
[----:B------:R-:W-:Y:S05]  /*4370*/  BSYNC B1 ;  /* 0x0000000000017941 */ /* 0x000fea0003800000 */
.L_x_124:
        /* <DEDUP_REMOVED lines=10> */
.L_x_127:
[----:B------:R-:W-:Y:S05]  /*4420*/  BSYNC B1 ;  /* 0x0000000000017941 */ /* 0x000fea0003800000 */
.L_x_126:
        /* <DEDUP_REMOVED lines=10> */
.L_x_129:
[----:B------:R-:W-:Y:S05]  /*44d0*/  BSYNC B1 ;  /* 0x0000000000017941 */ /* 0x000fea0003800000 */
.L_x_128:
        /* <DEDUP_REMOVED lines=9> */
.L_x_131:
[----:B------:R-:W-:Y:S05]  /*4570*/  BSYNC B1 ;  /* 0x0000000000017941 */ /* 0x000fea0003800000 */
.L_x_130:
        /* <DEDUP_REMOVED lines=9> */
.L_x_133:
[----:B------:R-:W-:Y:S05]  /*4610*/  BSYNC B1 ;  /* 0x0000000000017941 */ /* 0x000fea0003800000 */
.L_x_132:
        /* <DEDUP_REMOVED lines=10> */
.L_x_135:
[----:B------:R-:W-:Y:S05]  /*46c0*/  BSYNC B1 ;  /* 0x0000000000017941 */ /* 0x000fea0003800000 */
.L_x_134:
        /* <DEDUP_REMOVED lines=10> */
.L_x_137:
[----:B------:R-:W-:Y:S05]  /*4770*/  BSYNC B1 ;  /* 0x0000000000017941 */ /* 0x000fea0003800000 */
.L_x_136:
        /* <DEDUP_REMOVED lines=9> */
.L_x_139:
[----:B------:R-:W-:Y:S05]  /*4810*/  BSYNC B1 ;  /* 0x0000000000017941 */ /* 0x000fea0003800000 */
.L_x_138:
        /* <DEDUP_REMOVED lines=9> */
.L_x_141:
[----:B------:R-:W-:Y:S05]  /*48b0*/  BSYNC B1 ;  /* 0x0000000000017941 */ /* 0x000fea0003800000 */
.L_x_140:
        /* <DEDUP_REMOVED lines=10> */
.L_x_143:
[----:B------:R-:W-:Y:S05]  /*4960*/  BSYNC B1 ;  /* 0x0000000000017941 */ /* 0x000fea0003800000 */
.L_x_142:
        /* <DEDUP_REMOVED lines=10> */
.L_x_145:
[----:B------:R-:W-:Y:S05]  /*4a10*/  BSYNC B1 ;  /* 0x0000000000017941 */ /* 0x000fea0003800000 */
.L_x_144:
        /* <DEDUP_REMOVED lines=9> */
.L_x_147:
[----:B------:R-:W-:Y:S05]  /*4ab0*/  BSYNC B1 ;  /* 0x0000000000017941 */ /* 0x000fea0003800000 */
.L_x_146:
        /* <DEDUP_REMOVED lines=9> */
.L_x_149:
[----:B------:R-:W-:Y:S05]  /*4b50*/  BSYNC B1 ;  /* 0x0000000000017941 */ /* 0x000fea0003800000 */
.L_x_148:
        /* <DEDUP_REMOVED lines=10> */
.L_x_151:
[----:B------:R-:W-:Y:S05]  /*4c00*/  BSYNC B1 ;  /* 0x0000000000017941 */ /* 0x000fea0003800000 */
.L_x_150:
[----:B-----5:R-:W-:Y:S01]  /*4c10*/  HADD2.F32 R5, -RZ, R24.H0_H0 ;  /* 0x20000018ff057230 */ /* 0x020fe20000004100 */
[----:B------:R-:W-:Y:S01]  /*4c20*/  ISETP.GT.AND P0, PT, R4, 0x79, PT ;  /* 0x000000790400780c */ /* 0x000fe20003f04270 */
[----:B------:R-:W-:Y:S01]  /*4c30*/  @P2 IMAD.MOV.U32 R4, RZ, RZ, R10 ;  /* 0x000000ffff042224 */ /* 0x000fe200078e000a */
[----:B------:R-:W-:Y:S02]  /*4c40*/  BSSY B1, `(.L_x_152) ;  /* 0x000000a000017945 */ /* 0x000fe40003800000 */
[----:B------:R-:W-:Y:S01]  /*4c50*/  FMUL R5, R5, R90 ;  /* 0x0000005a05057220 */ /* 0x000fe20000400000 */
[----:B------:R-:W-:-:S03]  /*4c60*/  ISETP.GT.AND P3, PT, R3, RZ, P0 ;  /* 0x000000ff0300720c */ /* 0x000fc60000764270 */
[----:B------:R-:W-:-:S05]  /*4c70*/  FFMA R5, R84, R23, R5 ;  /* 0x0000001754057223 */ /* 0x000fca0000000005 */
[----:B------:R-:W-:-:S04]  /*4c80*/  F2FP.F16.F32.PACK_AB R5, RZ, R5 ;  /* 0x00000005ff05723e */ /* 0x000fc800000000ff */
[----:B0-----:R-:W-:Y:S01]  /*4c90*/  PRMT R14, R5, 0x7610, R14 ;  /* 0x00007610050e7816 */ /* 0x001fe2000000000e */
[----:B------:R-:W-:-:S05]  /*4ca0*/  @P2 IMAD.MOV.U32 R5, RZ, RZ, R11 ;  /* 0x000000ffff052224 */ /* 0x000fca00078e000b */
[----:B------:R0:W-:Y:S01]  /*4cb0*/  @P2 STG.E.U16 desc[UR38][R4.64+0xf0], R14 ;  /* 0x0000f00e04002986 */ /* 0x0001e2000c101526 */
[----:B------:R-:W-:Y:S05]  /*4cc0*/  @!P3 BRA `(.L_x_153) ;  /* 0x000000000004b947 */ /* 0x000fea0003800000 */
[----:B------:R0:W5:Y:S02]  /*4cd0*/  LDG.E.LTC128B.U16 R24, desc[UR38][R6.64+0xf2] ;  /* 0x0000f22606187981 */ /* 0x000164000c1e1520 */
.L_x_153:
[----:B------:R-:W-:Y:S05]  /*4ce0*/  BSYNC B1 ;  /* 0x0000000000017941 */ /* 0x000fea0003800000 */
.L_x_152:
        /* <DEDUP_REMOVED lines=9> */
.L_x_155:
[----:B------:R-:W-:Y:S05]  /*4d80*/  BSYNC B1 ;  /* 0x0000000000017941 */ /* 0x000fea0003800000 */
.L_x_154:
[----:B-----5:R-:W-:Y:S01]  /*4d90*/  HADD2.F32 R5, -RZ, R24.H0_H0 ;  /* 0x20000018ff057230 */ /* 0x020fe20000004100 */
[----:B------:R-:W-:Y:S01]  /*4da0*/  ISETP.GT.AND P0, PT, R3, 0x8, P0 ;  /* 0x000000080300780c */ /* 0x000fe20000704270 */
[----:B0-----:R-:W-:Y:S01]  /*4db0*/  @P1 IMAD.MOV.U32 R4, RZ, RZ, R12 ;  /* 0x000000ffff041224 */ /* 0x001fe200078e000c */
[----:B------:R-:W-:Y:S02]  /*4dc0*/  BSSY B1, `(.L_x_156) ;  /* 0x0000009000017945 */ /* 0x000fe40003800000 */
[----:B------:R-:W-:-:S04]  /*4dd0*/  FMUL R5, R5, R90 ;  /* 0x0000005a05057220 */ /* 0x000fc80000400000 */
[----:B------:R-:W-:-:S05]  /*4de0*/  FFMA R5, R86, R23, R5 ;  /* 0x0000001756057223 */ /* 0x000fca0000000005 */
[----:B------:R-:W-:-:S04]  /*4df0*/  F2FP.F16.F32.PACK_AB R5, RZ, R5 ;  /* 0x00000005ff05723e */ /* 0x000fc800000000ff */
[----:B-1-3--:R-:W-:Y:S01]  /*4e00*/  PRMT R6, R5, 0x7610, R6 ;  /* 0x0000761005067816 */ /* 0x00afe20000000006 */
[----:B------:R-:W-:-:S05]  /*4e10*/  @P1 IMAD.MOV.U32 R5, RZ, RZ, R13 ;  /* 0x000000ffff051224 */ /* 0x000fca00078e000d */
[----:B------:R0:W-:Y:S01]  /*4e20*/  @P1 STG.E.U16 desc[UR38][R4.64+0xf0], R6 ;  /* 0x0000f00604001986 */ /* 0x0001e2000c101526 */
[----:B------:R-:W-:Y:S05]  /*4e30*/  @!P0 BRA `(.L_x_157) ;  /* 0x0000000000048947 */ /* 0x000fea0003800000 */
[----:B------:R1:W5:Y:S02]  /*4e40*/  LDG.E.LTC128B.U16 R24, desc[UR38][R8.64+0xf2] ;  /* 0x0000f22608187981 */ /* 0x000364000c1e1520 */
.L_x_157:
[----:B------:R-:W-:Y:S05]  /*4e50*/  BSYNC B1 ;  /* 0x0000000000017941 */ /* 0x000fea0003800000 */
.L_x_156:
[----:B------:R-:W-:Y:S05]  /*4e60*/  @!P0 BRA `(.L_x_158) ;  /* 0x0000001000e88947 */ /* 0x000fea0003800000 */
[----:B-----5:R-:W-:-:S05]  /*4e70*/  HADD2.F32 R3, -RZ, R24.H0_H0 ;  /* 0x20000018ff037230 */ /* 0x020fca0000004100 */
[----:B0-----:R-:W-:-:S04]  /*4e80*/  FMUL R4, R3, R90 ;  /* 0x0000005a03047220 */ /* 0x001fc80000400000 */
[----:B------:R-:W-:-:S05]  /*4e90*/  FFMA R4, R87, R23, R4 ;  /* 0x0000001757047223 */ /* 0x000fca0000000004 */
[----:B------:R-:W-:-:S05]  /*4ea0*/  F2FP.F16.F32.PACK_AB R4, RZ, R4 ;  /* 0x00000004ff04723e */ /* 0x000fca00000000ff */
[----:B------:R3:W-:Y:S01]  /*4eb0*/  STG.E.U16 desc[UR38][R12.64+0xf2], R4 ;  /* 0x0000f2040c007986 */ /* 0x0007e2000c101526 */
[----:B------:R-:W-:Y:S05]  /*4ec0*/  BRA `(.L_x_158) ;  /* 0x0000001000d07947 */ /* 0x000fea0003800000 */
.L_x_33:
[----:B------:R-:W-:Y:S01]  /*4ed0*/  ISETP.GT.AND P3, PT, R4, 0x1, PT ;  /* 0x000000010400780c */ /* 0x000fe20003f64270 */
[----:B------:R-:W-:Y:S01]  /*4ee0*/  ULDC.64 UR4, c[0x0][0x5c0] ;  /* 0x0001700000047ab9 */ /* 0x000fe20000000a00 */
[-C--:B------:R-:W-:Y:S01]  /*4ef0*/  FMUL R24, R24, R23.reuse ;  /* 0x0000001718187220 */ /* 0x080fe20000400000 */
[----:B------:R-:W-:Y:S01]  /*4f00*/  LEA R6, P4, R106, UR4, 0x1 ;  /* 0x000000046a067c11 */ /* 0x000fe2000f8808ff */
[-C--:B------:R-:W-:Y:S01]  /*4f10*/  FMUL R25, R25, R23.reuse ;  /* 0x0000001719197220 */ /* 0x080fe20000400000 */
[----:B------:R-:W-:Y:S01]  /*4f20*/  ISETP.GT.AND P0, PT, R3, RZ, P3 ;  /* 0x000000ff0300720c */ /* 0x000fe20001f04270 */
[-C--:B------:R-:W-:Y:S01]  /*4f30*/  FMUL R26, R26, R23.reuse ;  /* 0x000000171a1a7220 */ /* 0x080fe20000400000 */
[----:B------:R-:W-:Y:S01]  /*4f40*/  F2FP.F16.F32.PACK_AB R24, RZ, R24 ;  /* 0x00000018ff18723e */ /* 0x000fe200000000ff */
[-C--:B------:R-:W-:Y:S01]  /*4f50*/  FMUL R27, R27, R23.reuse ;  /* 0x000000171b1b7220 */ /* 0x080fe20000400000 */
[----:B------:R-:W-:Y:S01]  /*4f60*/  LEA.HI.X R7, R106, UR5, R103, 0x1, P4 ;  /* 0x000000056a077c11 */ /* 0x000fe2000a0f0c67 */
[----:B------:R-:W-:Y:S01]  /*4f70*/  FMUL R28, R28, R23 ;  /* 0x000000171c1c7220 */ /* 0x000fe20000400000 */
[----:B------:R-:W-:Y:S01]  /*4f80*/  F2FP.F16.F32.PACK_AB R25, RZ, R25 ;  /* 0x00000019ff19723e */ /* 0x000fe200000000ff */
[-C--:B------:R-:W-:Y:S01]  /*4f90*/  FMUL R29, R29, R23.reuse ;  /* 0x000000171d1d7220 */ /* 0x080fe20000400000 */
[----:B------:R-:W-:Y:S01]  /*4fa0*/  ISETP.GT.AND P2, PT, R3, 0x8, P2 ;  /* 0x000000080300780c */ /* 0x000fe20001744270 */
[----:B------:R-:W-:Y:S01]  /*4fb0*/  @P1 STG.E.U16 desc[UR38][R6.64], R24 ;  /* 0x0000001806001986 */ /* 0x000fe2000c101526 */
[----:B------:R-:W-:Y:S01]  /*4fc0*/  ISETP.GT.AND P1, PT, R4, 0x8, PT ;  /* 0x000000080400780c */ /* 0x000fe20003f24270 */
[-C--:B------:R-:W-:Y:S01]  /*4fd0*/  FMUL R30, R30, R23.reuse ;  /* 0x000000171e1e7220 */ /* 0x080fe20000400000 */
[C---:B------:R-:W-:Y:S01]  /*4fe0*/  SHF.L.U64.HI R5, R91.reuse, 0x1, R92 ;  /* 0x000000015b057819 */ /* 0x040fe2000001025c */
[----:B------:R-:W-:Y:S01]  /*4ff0*/  @P0 STG.E.U16 desc[UR38][R6.64+0x2], R25 ;  /* 0x0000021906000986 */ /* 0x000fe2000c101526 */
[----:B------:R-:W-:Y:S01]  /*5000*/  LEA R8, P5, R91, R6, 0x1 ;  /* 0x000000065b087211 */ /* 0x000fe200078a08ff */
[-C--:B------:R-:W-:Y:S01]  /*5010*/  FMUL R31, R31, R23.reuse ;  /* 0x000000171f1f7220 */ /* 0x080fe20000400000 */
[----:B------:R-:W-:Y:S01]  /*5020*/  ISETP.GT.AND P3, PT, R3, 0x8, P3 ;  /* 0x000000080300780c */ /* 0x000fe20001f64270 */
[-C--:B------:R-:W-:Y:S01]  /*5030*/  FMUL R32, R32, R23.reuse ;  /* 0x0000001720207220 */ /* 0x080fe20000400000 */
[----:B------:R-:W-:Y:S01]  /*5040*/  ISETP.GT.AND P0, PT, R4, 0x9, PT ;  /* 0x000000090400780c */ /* 0x000fe20003f04270 */
[----:B------:R-:W-:Y:S01]  /*5050*/  IMAD.X R9, R5, 0x1, R7, P5 ;  /* 0x0000000105097824 */ /* 0x000fe200028e0607 */
[----:B------:R-:W-:Y:S01]  /*5060*/  ISETP.GT.AND P4, PT, R3, RZ, P1 ;  /* 0x000000ff0300720c */ /* 0x000fe20000f84270 */
[-C--:B------:R-:W-:Y:S01]  /*5070*/  FMUL R33, R33, R23.reuse ;  /* 0x0000001721217220 */ /* 0x080fe20000400000 */
[----:B------:R-:W-:Y:S01]  /*5080*/  F2FP.F16.F32.PACK_AB R26, RZ, R26 ;  /* 0x0000001aff1a723e */ /* 0x000fe200000000ff */
[-C--:B------:R-:W-:Y:S01]  /*5090*/  FMUL R34, R34, R23.reuse ;  /* 0x0000001722227220 */ /* 0x080fe20000400000 */
[----:B------:R-:W-:Y:S01]  /*50a0*/  ISETP.GT.AND P5, PT, R3, RZ, P0 ;  /* 0x000000ff0300720c */ /* 0x000fe200007a4270 */
[----:B------:R-:W-:Y:S01]  /*50b0*/  FMUL R35, R35, R23 ;  /* 0x0000001723237220 */ /* 0x000fe20000400000 */
[----:B------:R-:W-:Y:S01]  /*50c0*/  F2FP.F16.F32.PACK_AB R27, RZ, R27 ;  /* 0x0000001bff1b723e */ /* 0x000fe200000000ff */
[----:B------:R-:W-:Y:S01]  /*50d0*/  @P2 STG.E.U16 desc[UR38][R8.64], R26 ;  /* 0x0000001a08002986 */ /* 0x000fe2000c101526 */
[----:B------:R-:W-:Y:S01]  /*50e0*/  F2FP.F16.F32.PACK_AB R28, RZ, R28 ;  /* 0x0000001cff1c723e */ /* 0x000fe200000000ff */
[-C--:B------:R-:W-:Y:S01]  /*50f0*/  FMUL R36, R36, R23.reuse ;  /* 0x0000001724247220 */ /* 0x080fe20000400000 */
[----:B------:R-:W-:Y:S01]  /*5100*/  ISETP.GT.AND P2, PT, R3, 0x8, P1 ;  /* 0x000000080300780c */ /* 0x000fe20000f44270 */
[----:B------:R-:W-:Y:S01]  /*5110*/  @P3 STG.E.U16 desc[UR38][R8.64+0x2], R27 ;  /* 0x0000021b08003986 */ /* 0x000fe2000c101526 */
[----:B------:R-:W-:Y:S01]  /*5120*/  ISETP.GT.AND P1, PT, R4, 0x10, PT ;  /* 0x000000100400780c */ /* 0x000fe20003f24270 */
[----:B------:R-:W-:Y:S01]  /*5130*/  FMUL R37, R37, R23 ;  /* 0x0000001725257220 */ /* 0x000fe20000400000 */
[----:B------:R-:W-:Y:S01]  /*5140*/  F2FP.F16.F32.PACK_AB R29, RZ, R29 ;  /* 0x0000001dff1d723e */ /* 0x000fe200000000ff */
[----:B------:R-:W-:Y:S01]  /*5150*/  @P4 STG.E.U16 desc[UR38][R6.64+0x10], R28 ;  /* 0x0000101c06004986 */ /* 0x000fe2000c101526 */
[C---:B------:R-:W-:Y:S01]  /*5160*/  ISETP.GT.AND P3, PT, R3.reuse, 0x8, P0 ;  /* 0x000000080300780c */ /* 0x040fe20000764270 */
[-C--:B------:R-:W-:Y:S01]  /*5170*/  FMUL R38, R38, R23.reuse ;  /* 0x0000001726267220 */ /* 0x080fe20000400000 */
[----:B------:R-:W-:Y:S01]  /*5180*/  ISETP.GT.AND P0, PT, R4, 0x11, PT ;  /* 0x000000110400780c */ /* 0x000fe20003f04270 */
[----:B------:R-:W-:Y:S01]  /*5190*/  @P5 STG.E.U16 desc[UR38][R6.64+0x12], R29 ;  /* 0x0000121d06005986 */ /* 0x000fe2000c101526 */
        /* <DEDUP_REMOVED lines=161> */
[----:B------:R-:W-:Y:S01]  /*5bb0*/  FMUL R87, R87, R23 ;  /* 0x0000001757577220 */ /* 0x000fe20000400000 */
[----:B------:R-:W-:-:S02]  /*5bc0*/  F2FP.F16.F32.PACK_AB R62, RZ, R62 ;  /* 0x0000003eff3e723e */ /* 0x000fc400000000ff */
[C---:B------:R-:W-:Y:S02]  /*5bd0*/  ISETP.GT.AND P5, PT, R3.reuse, RZ, P0 ;  /* 0x000000ff0300720c */ /* 0x040fe400007a4270 */
[----:B------:R-:W-:Y:S01]  /*5be0*/  F2FP.F16.F32.PACK_AB R63, RZ, R63 ;  /* 0x0000003fff3f723e */ /* 0x000fe200000000ff */
[----:B------:R-:W-:Y:S01]  /*5bf0*/  @P2 STG.E.U16 desc[UR38][R8.64+0x90], R62 ;  /* 0x0000903e08002986 */ /* 0x000fe2000c101526 */
[----:B------:R-:W-:Y:S02]  /*5c00*/  F2FP.F16.F32.PACK_AB R64, RZ, R64 ;  /* 0x00000040ff40723e */ /* 0x000fe400000000ff */
[C---:B------:R-:W-:Y:S01]  /*5c10*/  ISETP.GT.AND P2, PT, R3.reuse, 0x8, P1 ;  /* 0x000000080300780c */ /* 0x040fe20000f44270 */
[----:B------:R-:W-:Y:S01]  /*5c20*/  @P3 STG.E.U16 desc[UR38][R8.64+0x92], R63 ;  /* 0x0000923f08003986 */ /* 0x000fe2000c101526 */
[----:B------:R-:W-:Y:S02]  /*5c30*/  ISETP.GT.AND P1, PT, R4, 0x58, PT ;  /* 0x000000580400780c */ /* 0x000fe40003f24270 */
[----:B------:R-:W-:Y:S01]  /*5c40*/  F2FP.F16.F32.PACK_AB R65, RZ, R65 ;  /* 0x00000041ff41723e */ /* 0x000fe200000000ff */
[----:B------:R-:W-:Y:S01]  /*5c50*/  @P4 STG.E.U16 desc[UR38][R6.64+0xa0], R64 ;  /* 0x0000a04006004986 */ /* 0x000fe2000c101526 */
[----:B------:R-:W-:-:S02]  /*5c60*/  ISETP.GT.AND P3, PT, R3, 0x8, P0 ;  /* 0x000000080300780c */ /* 0x000fc40000764270 */
[----:B------:R-:W-:Y:S01]  /*5c70*/  ISETP.GT.AND P0, PT, R4, 0x59, PT ;  /* 0x000000590400780c */ /* 0x000fe20003f04270 */
[----:B------:R-:W-:Y:S01]  /*5c80*/  @P5 STG.E.U16 desc[UR38][R6.64+0xa2], R65 ;  /* 0x0000a24106005986 */ /* 0x000fe2000c101526 */
[C---:B------:R-:W-:Y:S02]  /*5c90*/  ISETP.GT.AND P4, PT, R3.reuse, RZ, P1 ;  /* 0x000000ff0300720c */ /* 0x040fe40000f84270 */
[----:B------:R-:W-:Y:S02]  /*5ca0*/  F2FP.F16.F32.PACK_AB R66, RZ, R66 ;  /* 0x00000042ff42723e */ /* 0x000fe400000000ff */
[----:B------:R-:W-:Y:S02]  /*5cb0*/  ISETP.GT.AND P5, PT, R3, RZ, P0 ;  /* 0x000000ff0300720c */ /* 0x000fe400007a4270 */
[----:B------:R-:W-:Y:S01]  /*5cc0*/  F2FP.F16.F32.PACK_AB R67, RZ, R67 ;  /* 0x00000043ff43723e */ /* 0x000fe200000000ff */
[----:B------:R-:W-:Y:S01]  /*5cd0*/  @P2 STG.E.U16 desc[UR38][R8.64+0xa0], R66 ;  /* 0x0000a04208002986 */ /* 0x000fe2000c101526 */
[----:B------:R-:W-:-:S02]  /*5ce0*/  F2FP.F16.F32.PACK_AB R68, RZ, R68 ;  /* 0x00000044ff44723e */ /* 0x000fc400000000ff */
[C---:B------:R-:W-:Y:S01]  /*5cf0*/  ISETP.GT.AND P2, PT, R3.reuse, 0x8, P1 ;  /* 0x000000080300780c */ /* 0x040fe20000f44270 */
[----:B------:R-:W-:Y:S01]  /*5d00*/  @P3 STG.E.U16 desc[UR38][R8.64+0xa2], R67 ;  /* 0x0000a24308003986 */ /* 0x000fe2000c101526 */
[C---:B------:R-:W-:Y:S02]  /*5d10*/  ISETP.GT.AND P1, PT, R4.reuse, 0x60, PT ;  /* 0x000000600400780c */ /* 0x040fe40003f24270 */
[----:B------:R-:W-:Y:S01]  /*5d20*/  F2FP.F16.F32.PACK_AB R69, RZ, R69 ;  /* 0x00000045ff45723e */ /* 0x000fe200000000ff */
[----:B------:R-:W-:Y:S01]  /*5d30*/  @P4 STG.E.U16 desc[UR38][R6.64+0xb0], R68 ;  /* 0x0000b04406004986 */ /* 0x000fe2000c101526 */
[C---:B------:R-:W-:Y:S02]  /*5d40*/  ISETP.GT.AND P3, PT, R3.reuse, 0x8, P0 ;  /* 0x000000080300780c */ /* 0x040fe40000764270 */
[----:B------:R-:W-:Y:S01]  /*5d50*/  ISETP.GT.AND P0, PT, R4, 0x61, PT ;  /* 0x000000610400780c */ /* 0x000fe20003f04270 */
[----:B------:R-:W-:Y:S01]  /*5d60*/  @P5 STG.E.U16 desc[UR38][R6.64+0xb2], R69 ;  /* 0x0000b24506005986 */ /* 0x000fe2000c101526 */
[----:B------:R-:W-:-:S02]  /*5d70*/  ISETP.GT.AND P4, PT, R3, RZ, P1 ;  /* 0x000000ff0300720c */ /* 0x000fc40000f84270 */
[C---:B------:R-:W-:Y:S02]  /*5d80*/  ISETP.GT.AND P5, PT, R3.reuse, RZ, P0 ;  /* 0x000000ff0300720c */ /* 0x040fe400007a4270 */
[----:B------:R-:W-:Y:S02]  /*5d90*/  F2FP.F16.F32.PACK_AB R70, RZ, R70 ;  /* 0x00000046ff46723e */ /* 0x000fe400000000ff */
[----:B------:R-:W-:Y:S02]  /*5da0*/  F2FP.F16.F32.PACK_AB R71, RZ, R71 ;  /* 0x00000047ff47723e */ /* 0x000fe400000000ff */
[----:B------:R-:W-:Y:S01]  /*5db0*/  F2FP.F16.F32.PACK_AB R72, RZ, R72 ;  /* 0x00000048ff48723e */ /* 0x000fe200000000ff */
[----:B------:R-:W-:Y:S01]  /*5dc0*/  @P2 STG.E.U16 desc[UR38][R8.64+0xb0], R70 ;  /* 0x0000b04608002986 */ /* 0x000fe2000c101526 */
[----:B------:R-:W-:Y:S02]  /*5dd0*/  F2FP.F16.F32.PACK_AB R73, RZ, R73 ;  /* 0x00000049ff49723e */ /* 0x000fe400000000ff */
[C---:B------:R-:W-:Y:S01]  /*5de0*/  ISETP.GT.AND P1, PT, R3.reuse, 0x8, P1 ;  /* 0x000000080300780c */ /* 0x040fe20000f24270 */
[----:B------:R-:W-:Y:S01]  /*5df0*/  @P3 STG.E.U16 desc[UR38][R8.64+0xb2], R71 ;  /* 0x0000b24708003986 */ /* 0x000fe2000c101526 */
[----:B------:R-:W-:-:S02]  /*5e00*/  ISETP.GT.AND P2, PT, R3, 0x8, P0 ;  /* 0x000000080300780c */ /* 0x000fc40000744270 */
[C---:B------:R-:W-:Y:S01]  /*5e10*/  ISETP.GT.AND P0, PT, R4.reuse, 0x69, PT ;  /* 0x000000690400780c */ /* 0x040fe20003f04270 */
[----:B------:R-:W-:Y:S01]  /*5e20*/  @P4 STG.E.U16 desc[UR38][R6.64+0xc0], R72 ;  /* 0x0000c04806004986 */ /* 0x000fe2000c101526 */
[----:B------:R-:W-:Y:S02]  /*5e30*/  ISETP.GT.AND P4, PT, R4, 0x68, PT ;  /* 0x000000680400780c */ /* 0x000fe40003f84270 */
[----:B------:R-:W-:Y:S01]  /*5e40*/  F2FP.F16.F32.PACK_AB R74, RZ, R74 ;  /* 0x0000004aff4a723e */ /* 0x000fe200000000ff */
[----:B------:R-:W-:Y:S01]  /*5e50*/  @P5 STG.E.U16 desc[UR38][R6.64+0xc2], R73 ;  /* 0x0000c24906005986 */ /* 0x000fe2000c101526 */
[C---:B------:R-:W-:Y:S02]  /*5e60*/  ISETP.GT.AND P5, PT, R3.reuse, RZ, P4 ;  /* 0x000000ff0300720c */ /* 0x040fe400027a4270 */
[----:B------:R-:W-:Y:S01]  /*5e70*/  ISETP.GT.AND P3, PT, R3, RZ, P0 ;  /* 0x000000ff0300720c */ /* 0x000fe20000764270 */
[----:B------:R-:W-:Y:S01]  /*5e80*/  @P1 STG.E.U16 desc[UR38][R8.64+0xc0], R74 ;  /* 0x0000c04a08001986 */ /* 0x000fe2000c101526 */
[----:B------:R-:W-:-:S02]  /*5e90*/  F2FP.F16.F32.PACK_AB R75, RZ, R75 ;  /* 0x0000004bff4b723e */ /* 0x000fc400000000ff */
[----:B------:R-:W-:Y:S02]  /*5ea0*/  F2FP.F16.F32.PACK_AB R76, RZ, R76 ;  /* 0x0000004cff4c723e */ /* 0x000fe400000000ff */
[C---:B------:R-:W-:Y:S01]  /*5eb0*/  ISETP.GT.AND P4, PT, R3.reuse, 0x8, P4 ;  /* 0x000000080300780c */ /* 0x040fe20002784270 */
[----:B------:R-:W-:Y:S01]  /*5ec0*/  @P2 STG.E.U16 desc[UR38][R8.64+0xc2], R75 ;  /* 0x0000c24b08002986 */ /* 0x000fe2000c101526 */
[----:B------:R-:W-:Y:S02]  /*5ed0*/  F2FP.F16.F32.PACK_AB R77, RZ, R77 ;  /* 0x0000004dff4d723e */ /* 0x000fe400000000ff */
[C---:B------:R-:W-:Y:S01]  /*5ee0*/  ISETP.GT.AND P2, PT, R4.reuse, 0x71, PT ;  /* 0x000000710400780c */ /* 0x040fe20003f44270 */
[----:B------:R-:W-:Y:S01]  /*5ef0*/  @P5 STG.E.U16 desc[UR38][R6.64+0xd0], R76 ;  /* 0x0000d04c06005986 */ /* 0x000fe2000c101526 */
[----:B------:R-:W-:Y:S02]  /*5f00*/  ISETP.GT.AND P5, PT, R3, 0x8, P0 ;  /* 0x000000080300780c */ /* 0x000fe400007a4270 */
[C---:B------:R-:W-:Y:S01]  /*5f10*/  ISETP.GT.AND P1, PT, R4.reuse, 0x78, PT ;  /* 0x000000780400780c */ /* 0x040fe20003f24270 */
[----:B------:R-:W-:Y:S01]  /*5f20*/  @P3 STG.E.U16 desc[UR38][R6.64+0xd2], R77 ;  /* 0x0000d24d06003986 */ /* 0x000fe2000c101526 */
[----:B------:R-:W-:-:S02]  /*5f30*/  ISETP.GT.AND P3, PT, R4, 0x70, PT ;  /* 0x000000700400780c */ /* 0x000fc40003f64270 */
[----:B------:R-:W-:Y:S01]  /*5f40*/  ISETP.GT.AND P0, PT, R4, 0x79, PT ;  /* 0x000000790400780c */ /* 0x000fe20003f04270 */
[----:B------:R-:W-:Y:S01]  /*5f50*/  @P4 IMAD.MOV.U32 R4, RZ, RZ, R8 ;  /* 0x000000ffff044224 */ /* 0x000fe200078e0008 */
[----:B------:R-:W-:Y:S01]  /*5f60*/  F2FP.F16.F32.PACK_AB R78, RZ, R78 ;  /* 0x0000004eff4e723e */ /* 0x000fe200000000ff */
[----:B------:R-:W-:Y:S01]  /*5f70*/  @P4 IMAD.MOV.U32 R5, RZ, RZ, R9 ;  /* 0x000000ffff054224 */ /* 0x000fe200078e0009 */
[----:B------:R-:W-:Y:S02]  /*5f80*/  F2FP.F16.F32.PACK_AB R79, RZ, R79 ;  /* 0x0000004fff4f723e */ /* 0x000fe400000000ff */
[----:B------:R-:W-:Y:S02]  /*5f90*/  F2FP.F16.F32.PACK_AB R80, RZ, R80 ;  /* 0x00000050ff50723e */ /* 0x000fe400000000ff */
[----:B------:R0:W-:Y:S01]  /*5fa0*/  @P4 STG.E.U16 desc[UR38][R4.64+0xd0], R78 ;  /* 0x0000d04e04004986 */ /* 0x0001e2000c101526 */
[----:B------:R-:W-:Y:S02]  /*5fb0*/  ISETP.GT.AND P4, PT, R3, RZ, P2 ;  /* 0x000000ff0300720c */ /* 0x000fe40001784270 */
[----:B------:R-:W-:-:S02]  /*5fc0*/  F2FP.F16.F32.PACK_AB R81, RZ, R81 ;  /* 0x00000051ff51723e */ /* 0x000fc400000000ff */
[----:B------:R-:W-:Y:S02]  /*5fd0*/  ISETP.GT.AND P2, PT, R3, 0x8, P2 ;  /* 0x000000080300780c */ /* 0x000fe40001744270 */
[----:B------:R-:W-:Y:S02]  /*5fe0*/  F2FP.F16.F32.PACK_AB R82, RZ, R82 ;  /* 0x00000052ff52723e */ /* 0x000fe400000000ff */
[----:B------:R-:W-:Y:S02]  /*5ff0*/  F2FP.F16.F32.PACK_AB R83, RZ, R83 ;  /* 0x00000053ff53723e */ /* 0x000fe400000000ff */
[----:B------:R-:W-:Y:S01]  /*6000*/  F2FP.F16.F32.PACK_AB R84, RZ, R84 ;  /* 0x00000054ff54723e */ /* 0x000fe200000000ff */
[----:B0-----:R-:W-:Y:S01]  /*6010*/  @P5 IMAD.MOV.U32 R4, RZ, RZ, R8 ;  /* 0x000000ffff045224 */ /* 0x001fe200078e0008 */
[----:B------:R-:W-:Y:S01]  /*6020*/  F2FP.F16.F32.PACK_AB R85, RZ, R85 ;  /* 0x00000055ff55723e */ /* 0x000fe200000000ff */
[----:B------:R-:W-:Y:S01]  /*6030*/  @P5 IMAD.MOV.U32 R5, RZ, RZ, R9 ;  /* 0x000000ffff055224 */ /* 0x000fe200078e0009 */
[----:B------:R-:W-:-:S02]  /*6040*/  F2FP.F16.F32.PACK_AB R86, RZ, R86 ;  /* 0x00000056ff56723e */ /* 0x000fc400000000ff */
[----:B------:R-:W-:Y:S02]  /*6050*/  F2FP.F16.F32.PACK_AB R87, RZ, R87 ;  /* 0x00000057ff57723e */ /* 0x000fe400000000ff */
[----:B------:R0:W-:Y:S01]  /*6060*/  @P5 STG.E.U16 desc[UR38][R4.64+0xd2], R79 ;  /* 0x0000d24f04005986 */ /* 0x0001e2000c101526 */
[C---:B------:R-:W-:Y:S02]  /*6070*/  ISETP.GT.AND P5, PT, R3.reuse, RZ, P3 ;  /* 0x000000ff0300720c */ /* 0x040fe40001fa4270 */
[----:B------:R-:W-:-:S11]  /*6080*/  ISETP.GT.AND P3, PT, R3, 0x8, P3 ;  /* 0x000000080300780c */ /* 0x000fd60001f64270 */
[----:B0-----:R-:W-:Y:S02]  /*6090*/  @P5 IMAD.MOV.U32 R4, RZ, RZ, R6 ;  /* 0x000000ffff045224 */ /* 0x001fe400078e0006 */
[----:B------:R-:W-:-:S05]  /*60a0*/  @P5 IMAD.MOV.U32 R5, RZ, RZ, R7 ;  /* 0x000000ffff055224 */ /* 0x000fca00078e0007 */
[----:B------:R0:W-:Y:S01]  /*60b0*/  @P5 STG.E.U16 desc[UR38][R4.64+0xe0], R80 ;  /* 0x0000e05004005986 */ /* 0x0001e2000c101526 */
[C---:B------:R-:W-:Y:S02]  /*60c0*/  ISETP.GT.AND P5, PT, R3.reuse, RZ, P0 ;  /* 0x000000ff0300720c */ /* 0x040fe400007a4270 */
[----:B------:R-:W-:Y:S01]  /*60d0*/  ISETP.GT.AND P0, PT, R3, 0x8, P0 ;  /* 0x000000080300780c */ /* 0x000fe20000704270 */
[----:B0-----:R-:W-:Y:S02]  /*60e0*/  @P4 IMAD.MOV.U32 R4, RZ, RZ, R6 ;  /* 0x000000ffff044224 */ /* 0x001fe400078e0006 */
[----:B------:R-:W-:-:S05]  /*60f0*/  @P4 IMAD.MOV.U32 R5, RZ, RZ, R7 ;  /* 0x000000ffff054224 */ /* 0x000fca00078e0007 */
[----:B------:R0:W-:Y:S01]  /*6100*/  @P4 STG.E.U16 desc[UR38][R4.64+0xe2], R81 ;  /* 0x0000e25104004986 */ /* 0x0001e2000c101526 */
[C---:B------:R-:W-:Y:S02]  /*6110*/  ISETP.GT.AND P4, PT, R3.reuse, RZ, P1 ;  /* 0x000000ff0300720c */ /* 0x040fe40000f84270 */
[----:B------:R-:W-:Y:S01]  /*6120*/  ISETP.GT.AND P1, PT, R3, 0x8, P1 ;  /* 0x000000080300780c */ /* 0x000fe20000f24270 */
[----:B0-----:R-:W-:Y:S02]  /*6130*/  @P3 IMAD.MOV.U32 R4, RZ, RZ, R8 ;  /* 0x000000ffff043224 */ /* 0x001fe400078e0008 */
[----:B------:R-:W-:-:S05]  /*6140*/  @P3 IMAD.MOV.U32 R5, RZ, RZ, R9 ;  /* 0x000000ffff053224 */ /* 0x000fca00078e0009 */
[----:B------:R0:W-:Y:S02]  /*6150*/  @P3 STG.E.U16 desc[UR38][R4.64+0xe0], R82 ;  /* 0x0000e05204003986 */ /* 0x0001e4000c101526 */
[----:B0-----:R-:W-:Y:S02]  /*6160*/  @P2 IMAD.MOV.U32 R4, RZ, RZ, R8 ;  /* 0x000000ffff042224 */ /* 0x001fe400078e0008 */
[----:B------:R-:W-:-:S05]  /*6170*/  @P2 IMAD.MOV.U32 R5, RZ, RZ, R9 ;  /* 0x000000ffff052224 */ /* 0x000fca00078e0009 */
[----:B------:R0:W-:Y:S02]  /*6180*/  @P2 STG.E.U16 desc[UR38][R4.64+0xe2], R83 ;  /* 0x0000e25304002986 */ /* 0x0001e4000c101526 */
[----:B0-----:R-:W-:Y:S02]  /*6190*/  @P4 IMAD.MOV.U32 R4, RZ, RZ, R6 ;  /* 0x000000ffff044224 */ /* 0x001fe400078e0006 */
[----:B------:R-:W-:-:S05]  /*61a0*/  @P4 IMAD.MOV.U32 R5, RZ, RZ, R7 ;  /* 0x000000ffff054224 */ /* 0x000fca00078e0007 */
[----:B------:R0:W-:Y:S04]  /*61b0*/  @P4 STG.E.U16 desc[UR38][R4.64+0xf0], R84 ;  /* 0x0000f05404004986 */ /* 0x0001e8000c101526 */
[----:B------:R1:W-:Y:S01]  /*61c0*/  @P5 STG.E.U16 desc[UR38][R6.64+0xf2], R85 ;  /* 0x0000f25506005986 */ /* 0x0003e2000c101526 */
[----:B0-----:R-:W-:Y:S02]  /*61d0*/  @P1 IMAD.MOV.U32 R4, RZ, RZ, R8 ;  /* 0x000000ffff041224 */ /* 0x001fe400078e0008 */
[----:B------:R-:W-:-:S05]  /*61e0*/  @P1 IMAD.MOV.U32 R5, RZ, RZ, R9 ;  /* 0x000000ffff051224 */ /* 0x000fca00078e0009 */
[----:B------:R1:W-:Y:S04]  /*61f0*/  @P1 STG.E.U16 desc[UR38][R4.64+0xf0], R86 ;  /* 0x0000f05604001986 */ /* 0x0003e8000c101526 */
[----:B------:R1:W-:Y:S02]  /*6200*/  @P0 STG.E.U16 desc[UR38][R8.64+0xf2], R87 ;  /* 0x0000f25708000986 */ /* 0x0003e4000c101526 */
.L_x_158:
[----:B------:R-:W-:Y:S05]  /*6210*/  BSYNC B0 ;  /* 0x0000000000007941 */ /* 0x000fea0003800000 */
.L_x_32:
[----:B------:R-:W-:Y:S01]  /*6220*/  IADD3 R16, P0, R16, UR36, RZ ;  /* 0x0000002410107c10 */ /* 0x000fe2000ff1e0ff */
[----:B------:R-:W-:Y:S01]  /*6230*/  ULDC.64 UR4, c[0x0][0x650] ;  /* 0x0001940000047ab9 */ /* 0x000fe20000000a00 */
[----:B------:R-:W-:Y:S01]  /*6240*/  PRMT R3, RZ, 0x7610, R3 ;  /* 0x00007610ff037816 */ /* 0x000fe20000000003 */
[----:B------:R-:W-:Y:S01]  /*6250*/  IMAD.MOV.U32 R100, RZ, RZ, -0x1 ;  /* 0xffffffffff647424 */ /* 0x000fe200078e00ff */
[----:B------:R-:W-:Y:S01]  /*6260*/  IADD3.X R17, R17, UR42, RZ, P0, !PT ;  /* 0x0000002a11117c10 */ /* 0x000fe200087fe4ff */
[----:B------:R-:W-:Y:S01]  /*6270*/  IMAD.MOV.U32 R101, RZ, RZ, -0x1 ;  /* 0xffffffffff657424 */ /* 0x000fe200078e00ff */
[----:B------:R-:W-:-:S04]  /*6280*/  ISETP.GE.U32.AND P0, PT, R16, UR4, PT ;  /* 0x0000000410007c0c */ /* 0x000fc8000bf06070 */
[----:B------:R-:W-:-:S13]  /*6290*/  ISETP.GE.U32.AND.EX P0, PT, R17, UR5, PT, P0 ;  /* 0x0000000511007c0c */ /* 0x000fda000bf06100 */
[----:B------:R-:W-:Y:S05]  /*62a0*/  @P0 BRA `(.L_x_159) ;  /* 0x00000004004c0947 */ /* 0x000fea0003800000 */
[----:B------:R-:W0:Y:S01]  /*62b0*/  LDC.64 R10, c[0x0][0x628] ;  /* 0x00018a00ff0a7b82 */ /* 0x000e220000000a00 */
[----:B---3--:R-:W3:Y:S01]  /*62c0*/  S2R R12, SR_CTAID.X ;  /* 0x00000000000c7919 */ /* 0x008ee20000002500 */
[----:B-12-4-:R-:W-:Y:S02]  /*62d0*/  IMAD.MOV.U32 R8, RZ, RZ, R16 ;  /* 0x000000ffff087224 */ /* 0x016fe400078e0010 */
[----:B------:R-:W-:Y:S01]  /*62e0*/  IMAD.MOV.U32 R9, RZ, RZ, R17 ;  /* 0x000000ffff097224 */ /* 0x000fe200078e0011 */
[----:B------:R-:W1:Y:S03]  /*62f0*/  S2R R20, SR_CTAID.Y ;  /* 0x0000000000147919 */ /* 0x000e660000002600 */
[----:B------:R-:W2:Y:S08]  /*6300*/  LDC R0, c[0x0][0x630] ;  /* 0x00018c00ff007b82 */ /* 0x000eb00000000800 */
[----:B------:R-:W4:Y:S01]  /*6310*/  LDC.64 R14, c[0x0][0x620] ;  /* 0x00018800ff0e7b82 */ /* 0x000f220000000a00 */
[----:B0-----:R-:W-:-:S04]  /*6320*/  ISETP.NE.U32.AND P0, PT, R10, RZ, PT ;  /* 0x000000ff0a00720c */ /* 0x001fc80003f05070 */
[----:B------:R-:W-:-:S13]  /*6330*/  ISETP.NE.AND.EX P0, PT, R11, RZ, PT, P0 ;  /* 0x000000ff0b00720c */ /* 0x000fda0003f05300 */
[----:B-1234-:R-:W-:Y:S05]  /*6340*/  @!P0 BRA `(.L_x_160) ;  /* 0x0000000000288947 */ /* 0x01efea0003800000 */
        /* <DEDUP_REMOVED lines=10> */
.L_x_160:
[-CC-:B------:R-:W-:Y:S01]  /*63f0*/  SHF.R.U64 R101, R8, R0.reuse, R9.reuse ;  /* 0x0000000008657219 */ /* 0x180fe20000001209 */
[----:B------:R-:W0:Y:S01]  /*6400*/  LDC.64 R26, c[0x0][0x640] ;  /* 0x00019000ff1a7b82 */ /* 0x000e220000000a00 */
[----:B------:R-:W-:Y:S01]  /*6410*/  SHF.R.U32.HI R0, RZ, R0, R9 ;  /* 0x00000000ff007219 */ /* 0x000fe20000011609 */
[----:B------:R-:W-:Y:S01]  /*6420*/  ULDC UR4, c[0x0][0x150] ;  /* 0x0000540000047ab9 */ /* 0x000fe20000000800 */
[----:B------:R-:W-:Y:S02]  /*6430*/  IADD3 R3, P0, RZ, -R101, RZ ;  /* 0x80000065ff037210 */ /* 0x000fe40007f1e0ff */
[----:B------:R-:W-:-:S03]  /*6440*/  I2FP.F32.U32 R7, R12 ;  /* 0x0000000c00077245 */ /* 0x000fc60000201000 */
[----:B------:R-:W1:Y:S01]  /*6450*/  LDC R6, c[0x0][0x618] ;  /* 0x00018600ff067b82 */ /* 0x000e620000000800 */
[----:B------:R-:W-:Y:S02]  /*6460*/  IMAD.X R5, RZ, RZ, ~R0, P0 ;  /* 0x000000ffff057224 */ /* 0x000fe400000e0e00 */
[----:B------:R-:W-:Y:S01]  /*6470*/  FMUL R7, R7, UR4 ;  /* 0x0000000407077c20 */ /* 0x000fe20008400000 */
[----:B------:R-:W-:Y:S01]  /*6480*/  ULDC UR4, c[0x0][0x154] ;  /* 0x0000550000047ab9 */ /* 0x000fe20000000800 */
[-C--:B------:R-:W-:Y:S02]  /*6490*/  IMAD R0, R5, R14.reuse, RZ ;  /* 0x0000000e05007224 */ /* 0x080fe400078e02ff */
[C---:B------:R-:W-:Y:S01]  /*64a0*/  IMAD.WIDE.U32 R4, R3.reuse, R14, R16 ;  /* 0x0000000e03047225 */ /* 0x040fe200078e0010 */
[----:B------:R-:W2:Y:S01]  /*64b0*/  LDC R8, c[0x0][0x608] ;  /* 0x00018200ff087b82 */ /* 0x000ea20000000800 */
[----:B------:R-:W3:Y:S02]  /*64c0*/  F2I.U32.TRUNC.NTZ R7, R7 ;  /* 0x0000000700077305 */ /* 0x000ee4000020f000 */
[----:B------:R-:W-:Y:S01]  /*64d0*/  IMAD R3, R3, R15, R0 ;  /* 0x0000000f03037224 */ /* 0x000fe200078e0200 */
[----:B------:R-:W-:-:S03]  /*64e0*/  I2FP.F32.U32 R0, R20 ;  /* 0x0000001400007245 */ /* 0x000fc60000201000 */
[----:B------:R-:W-:Y:S01]  /*64f0*/  IMAD.IADD R3, R5, 0x1, R3 ;  /* 0x0000000105037824 */ /* 0x000fe200078e0203 */
[----:B------:R-:W4:Y:S01]  /*6500*/  LDC R11, c[0x0][0x658] ;  /* 0x00019600ff0b7b82 */ /* 0x000f220000000800 */
[----:B0-----:R-:W-:-:S04]  /*6510*/  ISETP.NE.U32.AND P0, PT, R26, RZ, PT ;  /* 0x000000ff1a00720c */ /* 0x001fc80003f05070 */
[----:B------:R-:W-:-:S03]  /*6520*/  ISETP.NE.AND.EX P0, PT, R27, RZ, PT, P0 ;  /* 0x000000ff1b00720c */ /* 0x000fc60003f05300 */
[----:B------:R-:W0:Y:S01]  /*6530*/  LDC R9, c[0x0][0x144] ;  /* 0x00005100ff097b82 */ /* 0x000e220000000800 */
[-C--:B-1----:R-:W-:Y:S01]  /*6540*/  SHF.R.U64 R10, R4, R6.reuse, R3 ;  /* 0x00000006040a7219 */ /* 0x082fe20000001203 */
[----:B---3--:R-:W-:Y:S01]  /*6550*/  IMAD.MOV R7, RZ, RZ, -R7 ;  /* 0x000000ffff077224 */ /* 0x008fe200078e0a07 */
[----:B------:R-:W-:Y:S01]  /*6560*/  SHF.R.U32.HI R3, RZ, R6, R3 ;  /* 0x00000006ff037219 */ /* 0x000fe20000011603 */
[----:B------:R-:W-:-:S04]  /*6570*/  FMUL R6, R0, UR4 ;  /* 0x0000000400067c20 */ /* 0x000fc80008400000 */
[----:B------:R-:W1:Y:S01]  /*6580*/  LDC R21, c[0x0][0x148] ;  /* 0x00005200ff157b82 */ /* 0x000e620000000800 */
[----:B------:R3:W0:Y:S01]  /*6590*/  F2I.U32.TRUNC.NTZ R14, R6 ;  /* 0x00000006000e7305 */ /* 0x000622000020f000 */
[-CC-:B--2---:R-:W-:Y:S02]  /*65a0*/  SHF.R.U64 R13, R10, R8.reuse, R3.reuse ;  /* 0x000000080a0d7219 */ /* 0x184fe40000001203 */
[----:B------:R-:W-:-:S04]  /*65b0*/  SHF.R.U32.HI R0, RZ, R8, R3 ;  /* 0x00000008ff007219 */ /* 0x000fc80000011603 */
[----:B-----5:R-:W2:Y:S01]  /*65c0*/  LDC R24, c[0x0][0x648] ;  /* 0x00019200ff187b82 */ /* 0x020ea20000000800 */
[-CC-:B----4-:R-:W-:Y:S02]  /*65d0*/  SHF.R.U64 R15, R13, R11.reuse, R0.reuse ;  /* 0x0000000b0d0f7219 */ /* 0x190fe40000001200 */
[----:B------:R-:W-:-:S03]  /*65e0*/  SHF.R.U32.HI R5, RZ, R11, R0 ;  /* 0x0000000bff057219 */ /* 0x000fc60000011600 */
[----:B------:R-:W-:Y:S02]  /*65f0*/  IMAD.MOV.U32 R4, RZ, RZ, R15 ;  /* 0x000000ffff047224 */ /* 0x000fe400078e000f */
[----:B------:R-:W4:Y:S01]  /*6600*/  LDC R28, c[0x0][0x638] ;  /* 0x00018e00ff1c7b82 */ /* 0x000f220000000800 */
[----:B0-----:R-:W-:-:S07]  /*6610*/  IMAD R25, R9, R7, R12 ;  /* 0x0000000709197224 */ /* 0x001fce00078e020c */
[----:B------:R-:W0:Y:S08]  /*6620*/  LDC R29, c[0x0][0x610] ;  /* 0x00018400ff1d7b82 */ /* 0x000e300000000800 */
[----:B------:R-:W0:Y:S01]  /*6630*/  LDC R30, c[0x0][0x600] ;  /* 0x00018000ff1e7b82 */ /* 0x000e220000000800 */
[----:B-123--:R-:W-:Y:S05]  /*6640*/  @!P0 BRA `(.L_x_161) ;  /* 0x0000000000288947 */ /* 0x00efea0003800000 */
[----:B------:R-:W1:Y:S02]  /*6650*/  LDC R0, c[0x0][0x64c] ;  /* 0x00019300ff007b82 */ /* 0x000e640000000800 */
[----:B-1----:R-:W-:-:S05]  /*6660*/  IADD3 R3, P0, R15, R0, RZ ;  /* 0x000000000f037210 */ /* 0x002fca0007f1e0ff */
        /* <DEDUP_REMOVED lines=8> */
.L_x_161:
[----:B------:R-:W-:Y:S01]  /*66f0*/  ISETP.NE.AND P0, PT, R2, 0x1, PT ;  /* 0x000000010200780c */ /* 0x000fe20003f05270 */
[----:B------:R-:W-:Y:S01]  /*6700*/  IMAD.MOV R14, RZ, RZ, -R14 ;  /* 0x000000ffff0e7224 */ /* 0x000fe200078e0a0e */
[----:B------:R-:W-:Y:S02]  /*6710*/  SHF.R.U64 R3, R4, R24, R5 ;  /* 0x0000001804037219 */ /* 0x000fe40000001205 */
[----:B------:R-:W-:Y:S02]  /*6720*/  LOP3.LUT R0, R13, R98, RZ, 0xc0, !PT ;  /* 0x000000620d007212 */ /* 0x000fe400078ec0ff */
[----:B------:R-:W-:Y:S01]  /*6730*/  LOP3.LUT R10, R10, R97, RZ, 0xc0, !PT ;  /* 0x000000610a0a7212 */ /* 0x000fe200078ec0ff */
[----:B------:R-:W-:Y:S02]  /*6740*/  IMAD.MOV R4, RZ, RZ, -R3 ;  /* 0x000000ffff047224 */ /* 0x000fe400078e0a03 */
[----:B------:R-:W-:Y:S02]  /*6750*/  IMAD R0, R93, R3, R0 ;  /* 0x000000035d007224 */ /* 0x000fe400078e0200 */
[----:B----4-:R-:W-:-:S02]  /*6760*/  IMAD R3, R4, R28, R15 ;  /* 0x0000001c04037224 */ /* 0x010fc400078e020f */
[----:B------:R-:W-:Y:S02]  /*6770*/  @P0 IMAD R25, R21, R14, R20 ;  /* 0x0000000e15190224 */ /* 0x000fe400078e0214 */
[----:B0-----:R-:W-:Y:S02]  /*6780*/  IMAD R5, R3, R30, R10 ;  /* 0x0000001e03057224 */ /* 0x001fe400078e020a */
[----:B------:R-:W-:Y:S02]  /*6790*/  IMAD R0, R0, R29, R25 ;  /* 0x0000001d00007224 */ /* 0x000fe400078e0219 */
[----:B------:R-:W-:-:S03]  /*67a0*/  IMAD.MOV.U32 R4, RZ, RZ, 0x1 ;  /* 0x00000001ff047424 */ /* 0x000fc600078e00ff */
[----:B------:R-:W-:Y:S02]  /*67b0*/  SEL R100, R5, R0, !P0 ;  /* 0x0000000005647207 */ /* 0x000fe40004000000 */
[----:B------:R-:W-:Y:S02]  /*67c0*/  PRMT R3, R4, 0x7610, R3 ;  /* 0x0000761004037816 */ /* 0x000fe40000000003 */
[----:B------:R-:W-:-:S07]  /*67d0*/  SEL R0, R0, R5, !P0 ;  /* 0x0000000500007207 */ /* 0x000fce0004000000 */
.L_x_159:
[----:B------:R-:W-:Y:S01]  /*67e0*/  LOP3.LUT P0, RZ, R3, 0xff, RZ, 0xc0, !PT ;  /* 0x000000ff03ff7812 */ /* 0x000fe2000780c0ff */
[----:B------:R-:W-:Y:S01]  /*67f0*/  UIMAD.WIDE.U32 UR4, UR41, -0x55555555, URZ ;  /* 0xaaaaaaab290478a5 */ /* 0x000fe2000f8e003f */
[----:B------:R-:W-:-:S03]  /*6800*/  IMAD.MOV.U32 R103, RZ, RZ, R0 ;  /* 0x000000ffff677224 */ /* 0x000fc600078e0000 */
[----:B------:R-:W-:-:S04]  /*6810*/  USHF.R.U32.HI UR4, URZ, 0x1, UR5 ;  /* 0x000000013f047899 */ /* 0x000fc80008011605 */
[----:B------:R-:W-:-:S04]  /*6820*/  UIMAD UR41, UR4, -0x3, UR41 ;  /* 0xfffffffd042978a4 */ /* 0x000fc8000f8e0229 */
[----:B------:R-:W-:Y:S08]  /*6830*/  @P0 BRA `(.L_x_162) ;  /* 0xffffffac00100947 */ /* 0x000ff0000383ffff */
[----:B------:R-:W-:Y:S05]  /*6840*/  EXIT ;  /* 0x000000000000794d */ /* 0x000fea0003800000 */
.L_x_7:
        /* <DEDUP_REMOVED lines=26> */
.L_x_164:
[----:B------:R-:W0:Y:S01]  /*69f0*/  LDC.64 R28, c[0x0][0x640] ;  /* 0x00019000ff1c7b82 */ /* 0x000e220000000a00 */
[-CC-:B------:R-:W-:Y:S01]  /*6a00*/  SHF.R.U64 R21, R14, R8.reuse, R15.reuse ;  /* 0x000000080e157219 */ /* 0x180fe2000000120f */
[----:B------:R-:W-:Y:S01]  /*6a10*/  IMAD.MOV.U32 R31, RZ, RZ, 0x1 ;  /* 0x00000001ff1f7424 */ /* 0x000fe200078e00ff */
[----:B------:R-:W-:Y:S02]  /*6a20*/  SHF.R.U32.HI R7, RZ, R8, R15 ;  /* 0x00000008ff077219 */ /* 0x000fe4000001160f */
[----:B------:R-:W-:-:S03]  /*6a30*/  IADD3 R13, P0, RZ, -R21, RZ ;  /* 0x80000015ff0d7210 */ /* 0x000fc60007f1e0ff */
[----:B------:R-:W1:Y:S02]  /*6a40*/  LDC R12, c[0x0][0x618] ;  /* 0x00018600ff0c7b82 */ /* 0x000e640000000800 */
[----:B------:R-:W-:Y:S02]  /*6a50*/  IMAD.X R7, RZ, RZ, ~R7, P0 ;  /* 0x000000ffff077224 */ /* 0x000fe400000e0e07 */
[----:B------:R-:W-:-:S04]  /*6a60*/  IMAD.WIDE.U32 R10, R13, R24, R16 ;  /* 0x000000180d0a7225 */ /* 0x000fc800078e0010 */
[----:B------:R-:W2:Y:S01]  /*6a70*/  LDC R14, c[0x0][0x608] ;  /* 0x00018200ff0e7b82 */ /* 0x000ea20000000800 */
[----:B------:R-:W-:-:S04]  /*6a80*/  IMAD R8, R7, R24, RZ ;  /* 0x0000001807087224 */ /* 0x000fc800078e02ff */
[----:B------:R-:W-:-:S03]  /*6a90*/  IMAD R7, R13, R25, R8 ;  /* 0x000000190d077224 */ /* 0x000fc600078e0208 */
[----:B------:R-:W3:Y:S01]  /*6aa0*/  LDC R26, c[0x0][0x658] ;  /* 0x00019600ff1a7b82 */ /* 0x000ee20000000800 */
[----:B------:R-:W-:Y:S01]  /*6ab0*/  IMAD.IADD R7, R11, 0x1, R7 ;  /* 0x000000010b077824 */ /* 0x000fe200078e0207 */
[----:B0-----:R-:W-:Y:S01]  /*6ac0*/  ISETP.NE.U32.AND P0, PT, R28, RZ, PT ;  /* 0x000000ff1c00720c */ /* 0x001fe20003f05070 */
[----:B------:R-:W-:-:S03]  /*6ad0*/  IMAD.MOV.U32 R11, RZ, RZ, -0x1 ;  /* 0xffffffffff0b7424 */ /* 0x000fc600078e00ff */
        /* <DEDUP_REMOVED lines=8> */
[-C--:B---3--:R-:W-:Y:S02]  /*6b60*/  SHF.L.U32 R10, R11, R26.reuse, RZ ;  /* 0x0000001a0b0a7219 */ /* 0x088fe400000006ff */
[--C-:B------:R-:W-:Y:S02]  /*6b70*/  SHF.R.U64 R24, R22, R26, R7.reuse ;  /* 0x0000001a16187219 */ /* 0x100fe40000001207 */
[----:B------:R-:W-:Y:S02]  /*6b80*/  LOP3.LUT R33, RZ, R10, RZ, 0x33, !PT ;  /* 0x0000000aff217212 */ /* 0x000fe400078e33ff */
[----:B------:R-:W-:Y:S01]  /*6b90*/  SHF.R.U32.HI R11, RZ, R26, R7 ;  /* 0x0000001aff0b7219 */ /* 0x000fe20000011607 */
[----:B------:R-:W3:Y:S01]  /*6ba0*/  LDC R30, c[0x0][0x610] ;  /* 0x00018400ff1e7b82 */ /* 0x000ee20000000800 */
[----:B------:R-:W-:Y:S01]  /*6bb0*/  IMAD.MOV.U32 R10, RZ, RZ, R24 ;  /* 0x000000ffff0a7224 */ /* 0x000fe200078e0018 */
[----:B------:R-:W-:Y:S06]  /*6bc0*/  @!P0 BRA `(.L_x_165) ;  /* 0x0000000000288947 */ /* 0x000fec0003800000 */
        /* <DEDUP_REMOVED lines=10> */
.L_x_165:
[----:B------:R-:W-:Y:S02]  /*6c70*/  ISETP.NE.AND P0, PT, R2, 0x1, PT ;  /* 0x000000010200780c */ /* 0x000fe40003f05270 */
[----:B-1----:R-:W-:Y:S01]  /*6c80*/  SHF.R.U64 R8, R10, R8, R11 ;  /* 0x000000080a087219 */ /* 0x002fe2000000120b */
[----:B0-----:R-:W-:Y:S01]  /*6c90*/  VIADD R11, R25, 0xffffffff ;  /* 0xffffffff190b7836 */ /* 0x001fe20000000000 */
[----:B------:R-:W-:Y:S02]  /*6ca0*/  SHF.L.U32 R31, R31, R26, RZ ;  /* 0x0000001a1f1f7219 */ /* 0x000fe400000006ff */
[----:B------:R-:W-:Y:S01]  /*6cb0*/  LOP3.LUT R5, R22, R33, RZ, 0xc0, !PT ;  /* 0x0000002116057212 */ /* 0x000fe200078ec0ff */
[----:B------:R-:W-:-:S04]  /*6cc0*/  IMAD.MOV R7, RZ, RZ, -R8 ;  /* 0x000000ffff077224 */ /* 0x000fc800078e0a08 */
[----:B------:R-:W-:Y:S02]  /*6cd0*/  IMAD R5, R31, R8, R5 ;  /* 0x000000081f057224 */ /* 0x000fe400078e0205 */
[----:B------:R-:W-:Y:S01]  /*6ce0*/  @P0 IMAD R6, R9, R23, R4 ;  /* 0x0000001709060224 */ /* 0x000fe200078e0204 */
[----:B------:R-:W-:Y:S01]  /*6cf0*/  LOP3.LUT R9, R20, R11, RZ, 0xc0, !PT ;  /* 0x0000000b14097212 */ /* 0x000fe200078ec0ff */
[----:B--2---:R-:W-:Y:S02]  /*6d00*/  IMAD R4, R7, R27, R24 ;  /* 0x0000001b07047224 */ /* 0x004fe400078e0218 */
[----:B---3--:R-:W-:Y:S02]  /*6d10*/  IMAD R6, R5, R30, R6 ;  /* 0x0000001e05067224 */ /* 0x008fe400078e0206 */
[----:B------:R-:W-:Y:S02]  /*6d20*/  IMAD R5, R4, R25, R9 ;  /* 0x0000001904057224 */ /* 0x000fe400078e0209 */
[----:B------:R-:W-:-:S02]  /*6d30*/  IMAD.MOV.U32 R8, RZ, RZ, 0x1 ;  /* 0x00000001ff087424 */ /* 0x000fc400078e00ff */
[----:B------:R-:W-:Y:S01]  /*6d40*/  IMAD.MOV.U32 R7, RZ, RZ, R21 ;  /* 0x000000ffff077224 */ /* 0x000fe200078e0015 */
[----:B------:R-:W-:Y:S02]  /*6d50*/  SEL R19, R5, R6, !P0 ;  /* 0x0000000605137207 */ /* 0x000fe40004000000 */
[----:B------:R-:W-:-:S07]  /*6d60*/  SEL R12, R6, R5, !P0 ;  /* 0x00000005060c7207 */ /* 0x000fce0004000000 */
.L_x_163:
[----:B------:R-:W-:-:S08]  /*6d70*/  NOP ;  /* 0x0000000000007918 */ /* 0x000fd00000000000 */
[----:B------:R-:W0:-:S00]  /*6d80*/  USETMAXREG.DEALLOC.CTAPOOL 0x28 ;  /* 0x00000028000079c8 */ /* 0x000e0000080e0500 */
[----:B0-----:R-:W-:-:S13]  /*6d90*/  ISETP.NE.AND P0, PT, R3, RZ, PT ;  /* 0x000000ff0300720c */ /* 0x001fda0003f05270 */
[----:B------:R-:W-:Y:S05]  /*6da0*/  @P0 EXIT ;  /* 0x000000000000094d */ /* 0x000fea0003800000 */
[----:B------:R-:W-:Y:S01]  /*6db0*/  LOP3.LUT P0, RZ, R8, 0xff, RZ, 0xc0, !PT ;  /* 0x000000ff08ff7812 */ /* 0x000fe2000780c0ff */
[----:B------:R-:W-:Y:S02]  /*6dc0*/  IMAD.MOV.U32 R3, RZ, RZ, 0x1 ;  /* 0x00000001ff037424 */ /* 0x000fe400078e00ff */
[----:B------:R-:W-:-:S10]  /*6dd0*/  IMAD.MOV.U32 R13, RZ, RZ, RZ ;  /* 0x000000ffff0d7224 */ /* 0x000fd400078e00ff */
[----:B------:R-:W-:Y:S05]  /*6de0*/  @!P0 BRA `(.L_x_166) ;  /* 0x0000000c009c8947 */ /* 0x000fea0003800000 */
[----:B------:R-:W0:Y:S01]  /*6df0*/  LDC R3, c[0x0][0x28c] ;  /* 0x0000a300ff037b82 */ /* 0x000e220000000800 */
[----:B------:R-:W-:Y:S01]  /*6e00*/  ULDC UR5, c[0x0][0x658] ;  /* 0x0001960000057ab9 */ /* 0x000fe20000000800 */
[----:B------:R-:W-:Y:S01]  /*6e10*/  UMOV UR8, 0xffffffff ;  /* 0xffffffff00087882 */ /* 0x000fe20000000000 */
[----:B------:R-:W-:Y:S01]  /*6e20*/  UMOV UR11, 0x1 ;  /* 0x00000001000b7882 */ /* 0x000fe20000000000 */
[----:B------:R-:W-:Y:S01]  /*6e30*/  USHF.L.U32 UR8, UR8, UR5, URZ ;  /* 0x0000000508087299 */ /* 0x000fe2000800063f */
[----:B------:R-:W-:Y:S01]  /*6e40*/  BSSY B0, `(.L_x_166) ;  /* 0x00000e1000007945 */ /* 0x000fe20003800000 */
[----:B------:R-:W-:Y:S01]  /*6e50*/  IMAD.MOV.U32 R11, RZ, RZ, 0x1 ;  /* 0x00000001ff0b7424 */ /* 0x000fe200078e00ff */
[----:B------:R-:W-:Y:S01]  /*6e60*/  LOP3.LUT R10, R18, 0x2, RZ, 0xfc, !PT ;  /* 0x00000002120a7812 */ /* 0x000fe200078efcff */
[----:B------:R-:W1:Y:S01]  /*6e70*/  S2UR UR7, SR_CgaCtaId ;  /* 0x00000000000779c3 */ /* 0x000e620000008800 */
[----:B------:R-:W-:Y:S01]  /*6e80*/  ULOP3.LUT UR21, URZ, UR8, URZ, 0x33, !UPT ;  /* 0x000000083f157292 */ /* 0x000fe2000f8e333f */
[----:B------:R-:W-:Y:S01]  /*6e90*/  IMAD.MOV.U32 R13, RZ, RZ, RZ ;  /* 0x000000ffff0d7224 */ /* 0x000fe200078e00ff */
[----:B------:R-:W-:Y:S01]  /*6ea0*/  ULDC UR4, c[0x0][0x600] ;  /* 0x0001800000047ab9 */ /* 0x000fe20000000800 */
[----:B------:R-:W-:Y:S01]  /*6eb0*/  UMOV UR23, 0x11 ;  /* 0x0000001100177882 */ /* 0x000fe20000000000 */
[----:B------:R-:W-:-:S02]  /*6ec0*/  UIADD3 UR4, UR4, -0x1, URZ ;  /* 0xffffffff04047890 */ /* 0x000fc4000fffe03f */
[----:B------:R-:W-:Y:S01]  /*6ed0*/  USHF.L.U32 UR5, UR11, UR5, URZ ;  /* 0x000000050b057299 */ /* 0x000fe2000800063f */
[----:B------:R-:W-:Y:S01]  /*6ee0*/  ULDC.64 UR32, c[0x0][0x198] ;  /* 0x0000660000207ab9 */ /* 0x000fe20000000a00 */
[----:B0-----:R-:W-:-:S05]  /*6ef0*/  VIADD R3, R3, 0x3f ;  /* 0x0000003f03037836 */ /* 0x001fca0000000000 */
[----:B------:R-:W-:Y:S01]  /*6f00*/  SHF.R.S32.HI R4, RZ, 0x1f, R3 ;  /* 0x0000001fff047819 */ /* 0x000fe20000011403 */
[----:B-1----:R-:W-:-:S03]  /*6f10*/  USHF.R.U32.HI UR31, URZ, 0x2, UR7 ;  /* 0x000000023f1f7899 */ /* 0x002fc60008011607 */
[----:B------:R-:W-:Y:S01]  /*6f20*/  LEA.HI R4, R4, R3, RZ, 0x6 ;  /* 0x0000000304047211 */ /* 0x000fe200078f30ff */
[----:B------:R-:W-:Y:S01]  /*6f30*/  ULOP3.LUT UR6, UR7, 0x3, URZ, 0xc0, !UPT ;  /* 0x0000000307067892 */ /* 0x000fe2000f8ec03f */
[----:B------:R-:W-:Y:S01]  /*6f40*/  IMAD.MOV.U32 R3, RZ, RZ, 0x1 ;  /* 0x00000001ff037424 */ /* 0x000fe200078e00ff */
[----:B------:R-:W-:Y:S01]  /*6f50*/  USHF.L.U32 UR13, UR7, 0x5, URZ ;  /* 0x00000005070d7899 */ /* 0x000fe2000800063f */
[----:B------:R-:W-:Y:S01]  /*6f60*/  SHF.R.S32.HI R8, RZ, 0x6, R4 ;  /* 0x00000006ff087819 */ /* 0x000fe20000011404 */
[----:B------:R-:W-:Y:S02]  /*6f70*/  USHF.L.U32 UR30, UR7, 0xb, URZ ;  /* 0x0000000b071e7899 */ /* 0x000fe4000800063f */
[----:B------:R-:W-:Y:S02]  /*6f80*/  ULOP3.LUT UR7, UR7, 0xfffffffc, URZ, 0xc0, !UPT ;  /* 0xfffffffc07077892 */ /* 0x000fe4000f8ec03f */
[----:B------:R-:W-:Y:S01]  /*6f90*/  UISETP.GT.U32.AND UP0, UPT, UR6, 0xffff, UPT ;  /* 0x0000ffff0600788c */ /* 0x000fe2000bf04070 */
[----:B------:R-:W-:Y:S01]  /*6fa0*/  VIADD R9, R8, 0x1 ;  /* 0x0000000108097836 */ /* 0x000fe20000000000 */
[----:B------:R-:W-:-:S02]  /*6fb0*/  ULOP3.LUT UR9, UR7, 0x1, URZ, 0xfc, !UPT ;  /* 0x0000000107097892 */ /* 0x000fc4000f8efc3f */
[----:B------:R-:W-:Y:S02]  /*6fc0*/  ULOP3.LUT UR10, UR7, 0x2, URZ, 0xfc, !UPT ;  /* 0x00000002070a7892 */ /* 0x000fe4000f8efc3f */
[----:B------:R-:W-:Y:S02]  /*6fd0*/  USHF.L.U32 UR8, UR11, UR7, URZ ;  /* 0x000000070b087299 */ /* 0x000fe4000800063f */
[----:B------:R-:W-:Y:S02]  /*6fe0*/  ULOP3.LUT UR7, UR7, 0x3, URZ, 0xfc, !UPT ;  /* 0x0000000307077892 */ /* 0x000fe4000f8efc3f */
[----:B------:R-:W-:Y:S02]  /*6ff0*/  USHF.L.U32 UR9, UR11, UR9, URZ ;  /* 0x000000090b097299 */ /* 0x000fe4000800063f */
[----:B------:R-:W-:Y:S02]  /*7000*/  USHF.L.U32 UR10, UR11, UR10, URZ ;  /* 0x0000000a0b0a7299 */ /* 0x000fe4000800063f */
[----:B------:R-:W-:-:S02]  /*7010*/  USEL UR6, UR6, 0xffff, !UP0 ;  /* 0x0000ffff06067887 */ /* 0x000fc4000c000000 */
[----:B------:R-:W-:Y:S02]  /*7020*/  USHF.L.U32 UR7, UR11, UR7, URZ ;  /* 0x000000070b077299 */ /* 0x000fe4000800063f */
[----:B------:R-:W-:Y:S02]  /*7030*/  ULOP3.LUT UR8, UR10, UR8, UR9, 0xfe, !UPT ;  /* 0x000000080a087292 */ /* 0x000fe4000f8efe09 */
[----:B------:R-:W-:Y:S02]  /*7040*/  ULOP3.LUT UR6, UR6, 0xffff, URZ, 0xc0, !UPT ;  /* 0x0000ffff06067892 */ /* 0x000fe4000f8ec03f */
[----:B------:R-:W-:Y:S02]  /*7050*/  USHF.L.U32 UR38, UR31, 0x5, URZ ;  /* 0x000000051f267899 */ /* 0x000fe4000800063f */
[----:B------:R-:W-:Y:S02]  /*7060*/  ULOP3.LUT UR13, UR13, 0x60, URZ, 0xc0, !UPT ;  /* 0x000000600d0d7892 */ /* 0x000fe4000f8ec03f */
[----:B------:R-:W-:-:S02]  /*7070*/  ULOP3.LUT UR22, UR8, UR7, URZ, 0xfc, !UPT ;  /* 0x0000000708167292 */ /* 0x000fc4000f8efc3f */
[----:B------:R-:W-:-:S12]  /*7080*/  USHF.L.U32 UR23, UR23, UR6, URZ ;  /* 0x0000000617177299 */ /* 0x000fd8000800063f */
.L_x_177:
[----:B------:R-:W-:-:S03]  /*7090*/  UMOV UR6, 0xffffffff ;  /* 0xffffffff00067882 */ /* 0x000fc60000000000 */
[----:B------:R-:W-:Y:S05]  /*70a0*/  BRA.DIV UR6, `(.L_x_167) ;  /* 0x0000000e06b07947 */ /* 0x000fea000b800000 */
[----:B------:R-:W-:-:S13]  /*70b0*/  ELECT P6, URZ, PT ;  /* 0x00000000003f782f */ /* 0x000fda00038c0000 */
.L_x_187:
[----:B------:R-:W-:Y:S04]  /*70c0*/  BSSY B1, `(.L_x_168) ;  /* 0x0000046000017945 */ /* 0x000fe80003800000 */
[----:B------:R-:W-:Y:S05]  /*70d0*/  @!P6 BRA `(.L_x_169) ;  /* 0x000000040010e947 */ /* 0x000fea0003800000 */
[----:B------:R-:W0:Y:S02]  /*70e0*/  LDC R4, c[0x0][0x28c] ;  /* 0x0000a300ff047b82 */ /* 0x000e240000000800 */
[----:B0-----:R-:W-:-:S13]  /*70f0*/  ISETP.GE.AND P0, PT, R4, 0x1, PT ;  /* 0x000000010400780c */ /* 0x001fda0003f06270 */
[----:B------:R-:W-:Y:S05]  /*7100*/  @!P0 BRA `(.L_x_169) ;  /* 0x0000000400048947 */ /* 0x000fea0003800000 */
[----:B------:R-:W-:Y:S01]  /*7110*/  IMAD.SHL.U32 R15, R12, 0x80, RZ ;  /* 0x000000800c0f7824 */ /* 0x000fe200078e00ff */
[----:B------:R-:W-:Y:S01]  /*7120*/  LEA R19, R19, UR13, 0x7 ;  /* 0x0000000d13137c11 */ /* 0x000fe2000f8e38ff */
[----:B------:R-:W-:Y:S02]  /*7130*/  IMAD.MOV.U32 R20, RZ, RZ, RZ ;  /* 0x000000ffff147224 */ /* 0x000fe400078e00ff */
[----:B------:R-:W-:Y:S02]  /*7140*/  IMAD.U32 R22, RZ, RZ, UR38 ;  /* 0x00000026ff167e24 */ /* 0x000fe4000f8e00ff */
[----:B------:R-:W-:Y:S02]  /*7150*/  IMAD.MOV.U32 R4, RZ, RZ, R9 ;  /* 0x000000ffff047224 */ /* 0x000fe400078e0009 */
[----:B------:R-:W-:Y:S02]  /*7160*/  IMAD.MOV.U32 R5, RZ, RZ, R3 ;  /* 0x000000ffff057224 */ /* 0x000fe400078e0003 */
[----:B------:R-:W-:-:S02]  /*7170*/  IMAD.MOV.U32 R6, RZ, RZ, R13 ;  /* 0x000000ffff067224 */ /* 0x000fc400078e000d */
[----:B------:R-:W-:-:S07]  /*7180*/  VIADD R24, R15, 0x40 ;  /* 0x000000400f187836 */ /* 0x000fce0000000000 */
.L_x_172:
[----:B------:R-:W0:Y:S01]  /*7190*/  S2R R21, SR_CgaCtaId ;  /* 0x0000000000157919 */ /* 0x000e220000008800 */
[----:B------:R-:W-:Y:S02]  /*71a0*/  MOV R12, 0x400 ;  /* 0x00000400000c7802 */ /* 0x000fe40000000f00 */
[----:B------:R-:W-:-:S13]  /*71b0*/  ISETP.NE.AND P1, PT, R0, RZ, PT ;  /* 0x000000ff0000720c */ /* 0x000fda0003f25270 */
[----:B------:R-:W1:Y:S01]  /*71c0*/  @!P1 LDC R14, c[0x0][0x500] ;  /* 0x00014000ff0e9b82 */ /* 0x000e620000000800 */
[----:B0-----:R-:W-:Y:S02]  /*71d0*/  LEA R23, R21, R12, 0x18 ;  /* 0x0000000c15177211 */ /* 0x001fe400078ec0ff */
[----:B------:R-:W-:-:S03]  /*71e0*/  SHF.L.U32 R12, R5, 0x1f, RZ ;  /* 0x0000001f050c7819 */ /* 0x000fc600000006ff */
[----:B------:R-:W-:-:S04]  /*71f0*/  IMAD R21, R6, 0x8, R23 ;  /* 0x0000000806157824 */ /* 0x000fc800078e0217 */
[----:B------:R-:W0:Y:S02]  /*7200*/  SYNCS.PHASECHK.TRANS64.TRYWAIT P0, [R21+URZ+0x18], R12 ;  /* 0x0000180c150075a7 */ /* 0x000e24000800017f */
[----:B01----:R-:W-:Y:S05]  /*7210*/  @!P0 BRA `(.L_x_170) ;  /* 0x0000000c00748947 */ /* 0x003fea0003800000 */
.L_x_188:
[----:B0-----:R-:W-:Y:S01]  /*7220*/  PRMT R12, R10, 0x9910, RZ ;  /* 0x000099100a0c7816 */ /* 0x001fe200000000ff */
[----:B------:R0:W-:Y:S03]  /*7230*/  @!P1 SYNCS.ARRIVE.TRANS64 RZ, [R21+URZ], R14 ;  /* 0x0000000e15ff99a7 */ /* 0x0001e6000800003f */
[----:B------:R-:W-:-:S13]  /*7240*/  ISETP.NE.AND P0, PT, R12, 0x2, PT ;  /* 0x000000020c00780c */ /* 0x000fda0003f05270 */
[----:B0-----:R-:W-:Y:S05]  /*7250*/  @P0 BRA `(.L_x_171) ;  /* 0x0000000000040947 */ /* 0x001fea0003800000 */
[----:B------:R-:W-:Y:S01]  /*7260*/  BPT.TRAP 0x1 ;  /* 0x000000040000795c */ /* 0x000fe20000300000 */
.L_x_171:
[----:B------:R-:W-:Y:S01]  /*7270*/  R2UR UR8, R6 ;  /* 0x00000000060872ca */ /* 0x000fe200000e0000 */
[----:B------:R-:W-:Y:S01]  /*7280*/  UIADD3 UR14, UP0, UR32, 0xf0, URZ ;  /* 0x000000f0200e7890 */ /* 0x000fe2000ff1e03f */
[----:B------:R-:W-:Y:S01]  /*7290*/  R2UR UR12, R23 ;  /* 0x00000000170c72ca */ /* 0x000fe200000e0000 */
[----:B------:R-:W-:Y:S01]  /*72a0*/  UPRMT UR29, URZ, 0x5410, UR23 ;  /* 0x000054103f1d7896 */ /* 0x000fe20008000017 */
[----:B------:R-:W-:Y:S01]  /*72b0*/  R2UR UR25, R21 ;  /* 0x00000000151972ca */ /* 0x000fe200000e0000 */
[----:B------:R-:W-:Y:S01]  /*72c0*/  UIADD3.X UR15, URZ, UR33, URZ, UP0, !UPT ;  /* 0x000000213f0f7290 */ /* 0x000fe200087fe43f */
[----:B------:R-:W-:Y:S01]  /*72d0*/  R2UR UR27, R22 ;  /* 0x00000000161b72ca */ /* 0x000fe200000e0000 */
[----:B------:R-:W-:Y:S01]  /*72e0*/  VIADD R4, R4, 0xffffffff ;  /* 0xffffffff04047836 */ /* 0x000fe20000000000 */
[----:B------:R-:W-:Y:S01]  /*72f0*/  R2UR UR28, R7 ;  /* 0x00000000071c72ca */ /* 0x000fe200000e0000 */
[----:B------:R-:W-:Y:S01]  /*7300*/  UMOV UR6, 0x0 ;  /* 0x0000000000067882 */ /* 0x000fe20000000000 */
[----:B------:R-:W-:Y:S01]  /*7310*/  R2UR UR26, R15 ;  /* 0x000000000f1a72ca */ /* 0x000fe200000e0000 */
[----:B------:R-:W-:Y:S01]  /*7320*/  UMOV UR7, 0x10000000 ;  /* 0x1000000000077882 */ /* 0x000fe20000000000 */
[----:B------:R-:W-:Y:S01]  /*7330*/  R2UR UR18, R24 ;  /* 0x00000000181272ca */ /* 0x000fe200000e0000 */
[----:B------:R-:W-:Y:S01]  /*7340*/  USHF.L.U32 UR8, UR8, 0xd, URZ ;  /* 0x0000000d08087899 */ /* 0x000fe2000800063f */
[----:B------:R-:W-:Y:S01]  /*7350*/  R2UR UR10, R20 ;  /* 0x00000000140a72ca */ /* 0x000fe200000e0000 */
[----:B------:R-:W-:Y:S01]  /*7360*/  UIADD3 UR34, UP1, UR32, 0x1f0, URZ ;  /* 0x000001f020227890 */ /* 0x000fe2000ff3e03f */
[----:B------:R-:W-:Y:S01]  /*7370*/  R2UR UR11, R19 ;  /* 0x00000000130b72ca */ /* 0x000fe200000e0000 */
[----:B------:R-:W-:Y:S01]  /*7380*/  ULEA UR9, UR31, UR8, 0xb ;  /* 0x000000081f097291 */ /* 0x000fe2000f8e583f */
[----:B------:R-:W-:Y:S01]  /*7390*/  ISETP.GT.AND P1, PT, R4, 0x1, PT ;  /* 0x000000010400780c */ /* 0x000fe20003f24270 */
[----:B------:R-:W-:Y:S01]  /*73a0*/  ULOP3.LUT UR8, UR8, 0x1800, UR30, 0xf8, !UPT ;  /* 0x0000180008087892 */ /* 0x000fe2000f8ef81e */
[----:B------:R-:W-:Y:S01]  /*73b0*/  VIADD R6, R6, 0x1 ;  /* 0x0000000106067836 */ /* 0x000fe20000000000 */
[----:B------:R-:W-:Y:S01]  /*73c0*/  ULEA UR9, UR9, UR12, 0x1 ;  /* 0x0000000c09097291 */ /* 0x000fe2000f8e083f */
[----:B------:R-:W-:Y:S01]  /*73d0*/  VIADD R20, R20, 0x40 ;  /* 0x0000004014147836 */ /* 0x000fe20000000000 */
[----:B------:R-:W-:Y:S01]  /*73e0*/  ULEA UR8, UR8, UR12, 0x1 ;  /* 0x0000000c08087291 */ /* 0x000fe2000f8e083f */
[----:B------:R-:W-:Y:S01]  /*73f0*/  VIADD R22, R22, 0x40 ;  /* 0x0000004016167836 */ /* 0x000fe20000000000 */
[----:B------:R-:W-:Y:S01]  /*7400*/  UIADD3 UR24, UR9, 0x100, URZ ;  /* 0x0000010009187890 */ /* 0x000fe2000fffe03f */
[----:B------:R-:W-:Y:S01]  /*7410*/  ISETP.NE.AND P0, PT, R6, 0x3, PT ;  /* 0x000000030600780c */ /* 0x000fe20003f05270 */
[----:B------:R-:W-:Y:S01]  /*7420*/  UIADD3 UR16, UR9, 0x2100, URZ ;  /* 0x0000210009107890 */ /* 0x000fe2000fffe03f */
[----:B------:R-:W-:Y:S01]  /*7430*/  UMOV UR17, UR25 ;  /* 0x0000001900117c82 */ /* 0x000fe20008000000 */
[----:B------:R-:W-:Y:S01]  /*7440*/  UMOV UR19, UR27 ;  /* 0x0000001b00137c82 */ /* 0x000fe20008000000 */
[----:B------:R-:W-:Y:S01]  /*7450*/  UMOV UR20, UR28 ;  /* 0x0000001c00147c82 */ /* 0x000fe20008000000 */
[----:B------:R-:W-:Y:S01]  /*7460*/  UIADD3.X UR35, URZ, UR33, URZ, UP1, !UPT ;  /* 0x000000213f237290 */ /* 0x000fe20008ffe43f */
[----:B------:R-:W-:-:S02]  /*7470*/  SEL R12, RZ, 0x1, P0 ;  /* 0x00000001ff0c7807 */ /* 0x000fc40000000000 */
[----:B------:R-:W-:Y:S01]  /*7480*/  UTMALDG.3D.MULTICAST [UR24], [UR14], UR29, desc[UR6] ;  /* 0x000006180e0073b4 */ /* 0x000fe2000801181d */
[----:B------:R-:W-:Y:S01]  /*7490*/  UIADD3 UR8, UR8, 0xc100, URZ ;  /* 0x0000c10008087890 */ /* 0x000fe2000fffe03f */
[----:B------:R-:W-:Y:S01]  /*74a0*/  SEL R6, R6, RZ, P0 ;  /* 0x000000ff06067207 */ /* 0x000fe20000000000 */
[----:B------:R-:W-:Y:S01]  /*74b0*/  UMOV UR9, UR25 ;  /* 0x0000001900097c82 */ /* 0x000fe20008000000 */
[----:B------:R-:W-:Y:S01]  /*74c0*/  UMOV UR12, UR28 ;  /* 0x0000001c000c7c82 */ /* 0x000fe20008000000 */
[----:B------:R-:W-:Y:S01]  /*74d0*/  LOP3.LUT R5, R5, R12, RZ, 0x3c, !PT ;  /* 0x0000000c05057212 */ /* 0x000fe200078e3cff */
[----:B------:R0:W-:Y:S02]  /*74e0*/  UTMALDG.3D.MULTICAST [UR16], [UR14], UR29, desc[UR6] ;  /* 0x000006100e0073b4 */ /* 0x0001e4000801181d */
[----:B0-----:R-:W-:-:S09]  /*74f0*/  UPRMT UR14, URZ, 0x5410, UR22 ;  /* 0x000054103f0e7896 */ /* 0x001fd20008000016 */
[----:B------:R0:W-:Y:S02]  /*7500*/  UTMALDG.3D.MULTICAST [UR8], [UR34], UR14, desc[UR6] ;  /* 0x00000608220073b4 */ /* 0x0001e4000801180e */
[----:B0-----:R-:W-:Y:S05]  /*7510*/  @P1 BRA `(.L_x_172) ;  /* 0xfffffffc001c1947 */ /* 0x001fea000383ffff */
.L_x_169:
[----:B------:R-:W-:Y:S05]  /*7520*/  BSYNC B1 ;  /* 0x0000000000017941 */ /* 0x000fea0003800000 */
.L_x_168:
[----:B------:R-:W-:Y:S01]  /*7530*/  LOP3.LUT P1, RZ, R11, 0xff, RZ, 0xc0, !PT ;  /* 0x000000ff0bff7812 */ /* 0x000fe2000782c0ff */
[C---:B------:R-:W-:Y:S01]  /*7540*/  IMAD.IADD R13, R8.reuse, 0x1, R13 ;  /* 0x00000001080d7824 */ /* 0x040fe200078e020d */
[----:B------:R-:W-:Y:S01]  /*7550*/  ULDC.64 UR6, c[0x0][0x650] ;  /* 0x0001940000067ab9 */ /* 0x000fe20000000a00 */
[C---:B------:R-:W-:Y:S01]  /*7560*/  ISETP.GE.U32.AND P2, PT, R8.reuse, 0x3, PT ;  /* 0x000000030800780c */ /* 0x040fe20003f46070 */
[----:B------:R-:W-:Y:S01]  /*7570*/  BSSY B1, `(.L_x_173) ;  /* 0x000006b000017945 */ /* 0x000fe20003800000 */
[----:B------:R-:W-:Y:S01]  /*7580*/  IMAD.MOV.U32 R12, RZ, RZ, -0x1 ;  /* 0xffffffffff0c7424 */ /* 0x000fe200078e00ff */
[----:B------:R-:W-:Y:S01]  /*7590*/  ISETP.GT.U32.AND P0, PT, R13, 0x2, PT ;  /* 0x000000020d00780c */ /* 0x000fe20003f04070 */
[----:B------:R-:W-:Y:S01]  /*75a0*/  IMAD.MOV.U32 R19, RZ, RZ, -0x1 ;  /* 0xffffffffff137424 */ /* 0x000fe200078e00ff */
[----:B------:R-:W-:Y:S01]  /*75b0*/  PRMT R11, RZ, 0x7610, R11 ;  /* 0x00007610ff0b7816 */ /* 0x000fe2000000000b */
[----:B------:R-:W-:Y:S01]  /*75c0*/  IMAD.MOV.U32 R7, RZ, RZ, -0x1 ;  /* 0xffffffffff077424 */ /* 0x000fe200078e00ff */
[----:B------:R-:W-:-:S03]  /*75d0*/  ISETP.LT.U32.AND P0, PT, R8, 0x3, P0 ;  /* 0x000000030800780c */ /* 0x000fc60000701070 */
[----:B------:R-:W0:Y:S01]  /*75e0*/  @P1 S2R R5, SR_CgaCtaId ;  /* 0x0000000000051919 */ /* 0x000e220000008800 */
[----:B------:R-:W-:-:S04]  /*75f0*/  @P1 MOV R4, 0x400 ;  /* 0x0000040000041802 */ /* 0x000fc80000000f00 */
[----:B0-----:R-:W-:Y:S01]  /*7600*/  @P1 LEA R6, R5, R4, 0x18 ;  /* 0x0000000405061211 */ /* 0x001fe200078ec0ff */
[----:B------:R-:W-:Y:S01]  /*7610*/  IMAD.WIDE.U32 R4, R13, -0x55555555, RZ ;  /* 0xaaaaaaab0d047825 */ /* 0x000fe200078e00ff */
[----:B------:R-:W-:Y:S02]  /*7620*/  SEL R4, RZ, 0x1, !P0 ;  /* 0x00000001ff047807 */ /* 0x000fe40004000000 */
[----:B------:R0:W-:Y:S01]  /*7630*/  @P1 SYNCS.ARRIVE.TRANS64.A1T0 RZ, [R6+URZ+0x48], RZ ;  /* 0x000048ff06ff19a7 */ /* 0x0001e2000810003f */
[----:B------:R-:W-:Y:S02]  /*7640*/  IADD3 R16, P1, R16, UR36, RZ ;  /* 0x0000002410107c10 */ /* 0x000fe4000ff3e0ff */
[----:B------:R-:W-:Y:S02]  /*7650*/  LOP3.LUT R3, R3, R4, RZ, 0x3c, !PT ;  /* 0x0000000403037212 */ /* 0x000fe400078e3cff */
[----:B------:R-:W-:Y:S02]  /*7660*/  IADD3.X R17, R17, UR42, RZ, P1, !PT ;  /* 0x0000002a11117c10 */ /* 0x000fe40008ffe4ff */
[----:B------:R-:W-:-:S02]  /*7670*/  ISETP.GE.U32.AND P0, PT, R16, UR6, PT ;  /* 0x0000000610007c0c */ /* 0x000fc4000bf06070 */
[----:B0-----:R-:W-:Y:S02]  /*7680*/  SHF.R.U32.HI R6, RZ, 0x1, R5 ;  /* 0x00000001ff067819 */ /* 0x001fe40000011605 */
[----:B------:R-:W-:Y:S02]  /*7690*/  ISETP.GE.U32.AND.EX P0, PT, R17, UR7, PT, P0 ;  /* 0x0000000711007c0c */ /* 0x000fe4000bf06100 */
[----:B------:R-:W-:Y:S01]  /*76a0*/  @P2 LOP3.LUT R3, R3, 0x1, R6, 0x78, !PT ;  /* 0x0000000103032812 */ /* 0x000fe200078e7806 */
[----:B------:R-:W-:Y:S01]  /*76b0*/  IMAD R13, R6, -0x3, R13 ;  /* 0xfffffffd060d7824 */ /* 0x000fe200078e020d */
[----:B------:R-:W-:-:S09]  /*76c0*/  PRMT R4, RZ, 0x7610, R4 ;  /* 0x00007610ff047816 */ /* 0x000fd20000000004 */
[----:B------:R-:W-:Y:S05]  /*76d0*/  @P0 BRA `(.L_x_174) ;  /* 0x0000000400500947 */ /* 0x000fea0003800000 */
[----:B------:R-:W0:Y:S01]  /*76e0*/  S2R R15, SR_CTAID.X ;  /* 0x00000000000f7919 */ /* 0x000e220000002500 */
[----:B------:R-:W-:Y:S01]  /*76f0*/  ULDC.64 UR6, c[0x0][0x628] ;  /* 0x00018a0000067ab9 */ /* 0x000fe20000000a00 */
[----:B------:R-:W1:Y:S01]  /*7700*/  LDC R20, c[0x0][0x144] ;  /* 0x00005100ff147b82 */ /* 0x000e620000000800 */
[----:B------:R-:W-:Y:S01]  /*7710*/  ISETP.NE.U32.AND P0, PT, RZ, UR6, PT ;  /* 0x00000006ff007c0c */ /* 0x000fe2000bf05070 */
[----:B------:R-:W2:Y:S01]  /*7720*/  S2R R12, SR_CTAID.Y ;  /* 0x00000000000c7919 */ /* 0x000ea20000002600 */
[----:B------:R-:W-:Y:S01]  /*7730*/  ULDC UR8, c[0x0][0x150] ;  /* 0x0000540000087ab9 */ /* 0x000fe20000000800 */
[----:B------:R-:W-:Y:S01]  /*7740*/  ULDC UR9, c[0x0][0x630] ;  /* 0x00018c0000097ab9 */ /* 0x000fe20000000800 */
[----:B------:R-:W-:Y:S01]  /*7750*/  ISETP.NE.AND.EX P0, PT, RZ, UR7, PT, P0 ;  /* 0x00000007ff007c0c */ /* 0x000fe2000bf05300 */
[----:B------:R-:W-:Y:S01]  /*7760*/  IMAD.MOV.U32 R4, RZ, RZ, R16 ;  /* 0x000000ffff047224 */ /* 0x000fe200078e0010 */
[----:B0-----:R-:W-:-:S05]  /*7770*/  I2FP.F32.U32 R5, R15 ;  /* 0x0000000f00057245 */ /* 0x001fca0000201000 */
[----:B------:R-:W-:Y:S01]  /*7780*/  FMUL R21, R5, UR8 ;  /* 0x0000000805157c20 */ /* 0x000fe20008400000 */
[----:B------:R-:W-:-:S05]  /*7790*/  IMAD.MOV.U32 R5, RZ, RZ, R17 ;  /* 0x000000ffff057224 */ /* 0x000fca00078e0011 */
[----:B--2---:R-:W-:Y:S05]  /*77a0*/  @!P0 BRA `(.L_x_175) ;  /* 0x0000000000288947 */ /* 0x004fea0003800000 */
[----:B------:R-:W-:Y:S02]  /*77b0*/  ULDC UR8, c[0x0][0x634] ;  /* 0x00018d0000087ab9 */ /* 0x000fe40000000800 */
[----:B------:R-:W-:-:S05]  /*77c0*/  IADD3 R5, P0, R16, UR8, RZ ;  /* 0x0000000810057c10 */ /* 0x000fca000ff1e0ff */
[----:B------:R-:W-:-:S04]  /*77d0*/  IMAD.X R19, RZ, RZ, R17, P0 ;  /* 0x000000ffff137224 */ /* 0x000fc800000e0611 */
[----:B------:R-:W-:-:S04]  /*77e0*/  IMAD.WIDE.U32 R6, R19, UR6, RZ ;  /* 0x0000000613067c25 */ /* 0x000fc8000f8e00ff */
[----:B------:R-:W-:-:S04]  /*77f0*/  IMAD.WIDE.U32 R6, P0, R5, UR7, R6 ;  /* 0x0000000705067c25 */ /* 0x000fc8000f800006 */
[----:B------:R-:W-:-:S04]  /*7800*/  IMAD.WIDE.U32 R4, R5, UR6, RZ ;  /* 0x0000000605047c25 */ /* 0x000fc8000f8e00ff */
[----:B------:R-:W-:Y:S01]  /*7810*/  IMAD.MOV.U32 R4, RZ, RZ, R7 ;  /* 0x000000ffff047224 */ /* 0x000fe200078e0007 */
[----:B------:R-:W-:Y:S01]  /*7820*/  IADD3 RZ, P1, R5, R6, RZ ;  /* 0x0000000605ff7210 */ /* 0x000fe20007f3e0ff */
[----:B------:R-:W-:-:S04]  /*7830*/  IMAD.X R5, RZ, RZ, RZ, P0 ;  /* 0x000000ffff057224 */ /* 0x000fc800000e06ff */
[----:B------:R-:W-:-:S08]  /*7840*/  IMAD.WIDE.U32.X R4, R19, UR7, R4, P1 ;  /* 0x0000000713047c25 */ /* 0x000fd000088e0404 */
.L_x_175:
[--C-:B------:R-:W-:Y:S01]  /*7850*/  SHF.R.U64 R14, R4, UR9, R5.reuse ;  /* 0x00000009040e7c19 */ /* 0x100fe20008001205 */
[----:B------:R-:W0:Y:S01]  /*7860*/  F2I.U32.TRUNC.NTZ R21, R21 ;  /* 0x0000001500157305 */ /* 0x000e22000020f000 */
[----:B------:R-:W-:Y:S01]  /*7870*/  SHF.R.U32.HI R4, RZ, UR9, R5 ;  /* 0x00000009ff047c19 */ /* 0x000fe20008011605 */
[----:B------:R-:W-:Y:S01]  /*7880*/  ULDC.64 UR6, c[0x0][0x620] ;  /* 0x0001880000067ab9 */ /* 0x000fe20000000a00 */
[----:B------:R-:W-:Y:S01]  /*7890*/  IADD3 R7, P0, RZ, -R14, RZ ;  /* 0x8000000eff077210 */ /* 0x000fe20007f1e0ff */
[----:B------:R-:W-:-:S04]  /*78a0*/  ULDC.64 UR8, c[0x0][0x640] ;  /* 0x0001900000087ab9 */ /* 0x000fc80000000a00 */
[----:B------:R-:W-:Y:S01]  /*78b0*/  IMAD.X R4, RZ, RZ, ~R4, P0 ;  /* 0x000000ffff047224 */ /* 0x000fe200000e0e04 */
[----:B------:R-:W-:-:S03]  /*78c0*/  ISETP.NE.U32.AND P0, PT, RZ, UR8, PT ;  /* 0x00000008ff007c0c */ /* 0x000fc6000bf05070 */
[----:B------:R-:W-:Y:S01]  /*78d0*/  IMAD R6, R4, UR6, RZ ;  /* 0x0000000604067c24 */ /* 0x000fe2000f8e02ff */
[----:B------:R-:W-:Y:S01]  /*78e0*/  ISETP.NE.AND.EX P0, PT, RZ, UR9, PT, P0 ;  /* 0x00000009ff007c0c */ /* 0x000fe2000bf05300 */
[----:B------:R-:W-:Y:S01]  /*78f0*/  IMAD.WIDE.U32 R4, R7, UR6, R16 ;  /* 0x0000000607047c25 */ /* 0x000fe2000f8e0010 */
[----:B------:R-:W-:-:S03]  /*7900*/  ULDC UR6, c[0x0][0x618] ;  /* 0x0001860000067ab9 */ /* 0x000fc60000000800 */
[----:B------:R-:W-:Y:S01]  /*7910*/  IMAD R7, R7, UR7, R6 ;  /* 0x0000000707077c24 */ /* 0x000fe2000f8e0206 */
[----:B------:R-:W-:Y:S01]  /*7920*/  ULDC UR7, c[0x0][0x154] ;  /* 0x0000550000077ab9 */ /* 0x000fe20000000800 */
[----:B0-----:R-:W-:Y:S02]  /*7930*/  IMAD.MOV R6, RZ, RZ, -R21 ;  /* 0x000000ffff067224 */ /* 0x001fe400078e0a15 */
[----:B------:R-:W0:Y:S01]  /*7940*/  LDC R21, c[0x0][0x148] ;  /* 0x00005200ff157b82 */ /* 0x000e220000000800 */
[----:B------:R-:W-:Y:S02]  /*7950*/  IMAD.IADD R5, R5, 0x1, R7 ;  /* 0x0000000105057824 */ /* 0x000fe400078e0207 */
[----:B-1----:R-:W-:Y:S01]  /*7960*/  IMAD R15, R20, R6, R15 ;  /* 0x00000006140f7224 */ /* 0x002fe200078e020f */
[----:B------:R-:W-:Y:S02]  /*7970*/  I2FP.F32.U32 R6, R12 ;  /* 0x0000000c00067245 */ /* 0x000fe40000201000 */
[----:B------:R-:W-:-:S02]  /*7980*/  SHF.R.U64 R19, R4, UR6, R5 ;  /* 0x0000000604137c19 */ /* 0x000fc40008001205 */
[----:B------:R-:W-:Y:S01]  /*7990*/  SHF.R.U32.HI R4, RZ, UR6, R5 ;  /* 0x00000006ff047c19 */ /* 0x000fe20008011605 */
[----:B------:R-:W-:Y:S01]  /*79a0*/  FMUL R6, R6, UR7 ;  /* 0x0000000706067c20 */ /* 0x000fe20008400000 */
[----:B------:R-:W-:Y:S02]  /*79b0*/  ULDC UR6, c[0x0][0x608] ;  /* 0x0001820000067ab9 */ /* 0x000fe40000000800 */
[--C-:B------:R-:W-:Y:S01]  /*79c0*/  SHF.R.U64 R22, R19, UR6, R4.reuse ;  /* 0x0000000613167c19 */ /* 0x100fe20008001204 */
[----:B------:R1:W2:Y:S01]  /*79d0*/  F2I.U32.TRUNC.NTZ R24, R6 ;  /* 0x0000000600187305 */ /* 0x0002a2000020f000 */
[----:B------:R-:W-:Y:S01]  /*79e0*/  SHF.R.U32.HI R5, RZ, UR6, R4 ;  /* 0x00000006ff057c19 */ /* 0x000fe20008011604 */
[----:B------:R-:W-:-:S03]  /*79f0*/  ULDC UR6, c[0x0][0x658] ;  /* 0x0001960000067ab9 */ /* 0x000fc60000000800 */
[--C-:B------:R-:W-:Y:S02]  /*7a00*/  SHF.R.U64 R20, R22, UR6, R5.reuse ;  /* 0x0000000616147c19 */ /* 0x100fe40008001205 */
[----:B------:R-:W-:-:S03]  /*7a10*/  SHF.R.U32.HI R23, RZ, UR6, R5 ;  /* 0x00000006ff177c19 */ /* 0x000fc60008011605 */
[----:B------:R-:W-:Y:S02]  /*7a20*/  IMAD.MOV.U32 R4, RZ, RZ, R20 ;  /* 0x000000ffff047224 */ /* 0x000fe400078e0014 */
[----:B------:R-:W-:Y:S01]  /*7a30*/  IMAD.MOV.U32 R5, RZ, RZ, R23 ;  /* 0x000000ffff057224 */ /* 0x000fe200078e0017 */
[----:B-1----:R-:W-:Y:S06]  /*7a40*/  @!P0 BRA `(.L_x_176) ;  /* 0x0000000000288947 */ /* 0x002fec0003800000 */
        /* <DEDUP_REMOVED lines=10> */
.L_x_176:
[----:B------:R-:W-:Y:S01]  /*7af0*/  ISETP.NE.AND P0, PT, R2, 0x1, PT ;  /* 0x000000010200780c */ /* 0x000fe20003f05270 */
[----:B------:R-:W-:Y:S01]  /*7b00*/  ULDC UR6, c[0x0][0x648] ;  /* 0x0001920000067ab9 */ /* 0x000fe20000000800 */
[----:B------:R-:W-:Y:S01]  /*7b10*/  LOP3.LUT R22, R22, UR21, RZ, 0xc0, !PT ;  /* 0x0000001516167c12 */ /* 0x000fe2000f8ec0ff */
[----:B--2---:R-:W-:Y:S01]  /*7b20*/  IMAD.MOV R24, RZ, RZ, -R24 ;  /* 0x000000ffff187224 */ /* 0x004fe200078e0a18 */
[----:B------:R-:W-:Y:S01]  /*7b30*/  SHF.R.U64 R5, R4, UR6, R5 ;  /* 0x0000000604057c19 */ /* 0x000fe20008001205 */
[----:B------:R-:W-:Y:S01]  /*7b40*/  ULDC UR6, c[0x0][0x638] ;  /* 0x00018e0000067ab9 */ /* 0x000fe20000000800 */
[----:B------:R-:W-:Y:S01]  /*7b50*/  LOP3.LUT R19, R19, UR4, RZ, 0xc0, !PT ;  /* 0x0000000413137c12 */ /* 0x000fe2000f8ec0ff */
[----:B------:R-:W-:Y:S01]  /*7b60*/  ULDC UR7, c[0x0][0x610] ;  /* 0x0001840000077ab9 */ /* 0x000fe20000000800 */
[----:B------:R-:W-:Y:S02]  /*7b70*/  IMAD.MOV.U32 R4, RZ, RZ, 0x1 ;  /* 0x00000001ff047424 */ /* 0x000fe400078e00ff */
[----:B------:R-:W-:-:S02]  /*7b80*/  IMAD.MOV R7, RZ, RZ, -R5 ;  /* 0x000000ffff077224 */ /* 0x000fc400078e0a05 */
[----:B------:R-:W-:Y:S02]  /*7b90*/  IMAD R22, R5, UR5, R22 ;  /* 0x0000000505167c24 */ /* 0x000fe4000f8e0216 */
[----:B0-----:R-:W-:Y:S02]  /*7ba0*/  @P0 IMAD R15, R21, R24, R12 ;  /* 0x00000018150f0224 */ /* 0x001fe400078e020c */
[----:B------:R-:W-:Y:S01]  /*7bb0*/  IMAD R20, R7, UR6, R20 ;  /* 0x0000000607147c24 */ /* 0x000fe2000f8e0214 */
[----:B------:R-:W-:Y:S01]  /*7bc0*/  ULDC UR6, c[0x0][0x600] ;  /* 0x0001800000067ab9 */ /* 0x000fe20000000800 */
[----:B------:R-:W-:Y:S02]  /*7bd0*/  IMAD R15, R22, UR7, R15 ;  /* 0x00000007160f7c24 */ /* 0x000fe4000f8e020f */
[----:B------:R-:W-:Y:S02]  /*7be0*/  IMAD R20, R20, UR6, R19 ;  /* 0x0000000614147c24 */ /* 0x000fe4000f8e0213 */
[----:B------:R-:W-:-:S03]  /*7bf0*/  IMAD.MOV.U32 R7, RZ, RZ, R14 ;  /* 0x000000ffff077224 */ /* 0x000fc600078e000e */
[----:B------:R-:W-:Y:S02]  /*7c00*/  SEL R19, R20, R15, !P0 ;  /* 0x0000000f14137207 */ /* 0x000fe40004000000 */
[----:B------:R-:W-:-:S07]  /*7c10*/  SEL R12, R15, R20, !P0 ;  /* 0x000000140f0c7207 */ /* 0x000fce0004000000 */
.L_x_174:
[----:B------:R-:W-:Y:S05]  /*7c20*/  BSYNC B1 ;  /* 0x0000000000017941 */ /* 0x000fea0003800000 */
.L_x_173:
[----:B------:R-:W-:-:S13]  /*7c30*/  LOP3.LUT P0, RZ, R4, 0xff, RZ, 0xc0, !PT ;  /* 0x000000ff04ff7812 */ /* 0x000fda000780c0ff */
[----:B------:R-:W-:Y:S05]  /*7c40*/  @P0 BRA `(.L_x_177) ;  /* 0xfffffff400100947 */ /* 0x000fea000383ffff */
[----:B------:R-:W-:Y:S05]  /*7c50*/  BSYNC B0 ;  /* 0x0000000000007941 */ /* 0x000fea0003800000 */
.L_x_166:
[----:B------:R-:W-:-:S03]  /*7c60*/  UMOV UR6, 0xffffffff ;  /* 0xffffffff00067882 */ /* 0x000fc60000000000 */
[----:B------:R-:W-:Y:S05]  /*7c70*/  BRA.DIV UR6, `(.L_x_178) ;  /* 0x0000000206f07947 */ /* 0x000fea000b800000 */
[----:B------:R-:W-:-:S13]  /*7c80*/  ELECT P6, URZ, PT ;  /* 0x00000000003f782f */ /* 0x000fda00038c0000 */
.L_x_191:
[----:B------:R-:W-:Y:S04]  /*7c90*/  BSSY B0, `(.L_x_179) ;  /* 0x0000022000007945 */ /* 0x000fe80003800000 */
[----:B------:R-:W-:Y:S05]  /*7ca0*/  @!P6 BRA `(.L_x_180) ;  /* 0x000000000080e947 */ /* 0x000fea0003800000 */
[----:B------:R-:W-:-:S04]  /*7cb0*/  LOP3.LUT R18, R18, 0x2, RZ, 0xfc, !PT ;  /* 0x0000000212127812 */ /* 0x000fc800078efcff */
[----:B------:R-:W-:-:S13]  /*7cc0*/  ISETP.NE.AND P0, PT, R18, 0x3, PT ;  /* 0x000000031200780c */ /* 0x000fda0003f05270 */
[----:B------:R-:W-:Y:S05]  /*7cd0*/  @!P0 BRA `(.L_x_181) ;  /* 0x0000000000048947 */ /* 0x000fea0003800000 */
[----:B------:R-:W-:Y:S01]  /*7ce0*/  BPT.TRAP 0x1 ;  /* 0x000000040000795c */ /* 0x000fe20000300000 */
.L_x_181:
[----:B------:R-:W0:Y:S01]  /*7cf0*/  S2R R5, SR_CgaCtaId ;  /* 0x0000000000057919 */ /* 0x000e220000008800 */
[----:B------:R-:W-:Y:S02]  /*7d00*/  MOV R0, 0x400 ;  /* 0x0000040000007802 */ /* 0x000fe40000000f00 */
[----:B------:R-:W-:Y:S02]  /*7d10*/  SHF.L.U32 R4, R3, 0x1f, RZ ;  /* 0x0000001f03047819 */ /* 0x000fe400000006ff */
[----:B0-----:R-:W-:-:S05]  /*7d20*/  LEA R0, R5, R0, 0x18 ;  /* 0x0000000005007211 */ /* 0x001fca00078ec0ff */
[----:B------:R-:W-:-:S04]  /*7d30*/  VIADD R0, R0, 0x18 ;  /* 0x0000001800007836 */ /* 0x000fc80000000000 */
[C---:B------:R-:W-:Y:S02]  /*7d40*/  IMAD R7, R13.reuse, 0x8, R0 ;  /* 0x000000080d077824 */ /* 0x040fe400078e0200 */
[----:B------:R-:W-:Y:S02]  /*7d50*/  VIADD R13, R13, 0x1 ;  /* 0x000000010d0d7836 */ /* 0x000fe40000000000 */
[----:B------:R-:W0:Y:S03]  /*7d60*/  SYNCS.PHASECHK.TRANS64.TRYWAIT P0, [R7+URZ], R4 ;  /* 0x00000004070075a7 */ /* 0x000e26000800017f */
[----:B------:R-:W-:-:S04]  /*7d70*/  ISETP.NE.AND P1, PT, R13, 0x3, PT ;  /* 0x000000030d00780c */ /* 0x000fc80003f25270 */
[----:B------:R-:W-:Y:S02]  /*7d80*/  SEL R2, RZ, 0x1, P1 ;  /* 0x00000001ff027807 */ /* 0x000fe40000800000 */
[----:B------:R-:W-:Y:S02]  /*7d90*/  SEL R13, R13, RZ, P1 ;  /* 0x000000ff0d0d7207 */ /* 0x000fe40000800000 */
[----:B------:R-:W-:-:S03]  /*7da0*/  LOP3.LUT R9, R3, R2, RZ, 0x3c, !PT ;  /* 0x0000000203097212 */ /* 0x000fc600078e3cff */
[----:B------:R-:W-:Y:S01]  /*7db0*/  IMAD R6, R13, 0x8, R0 ;  /* 0x000000080d067824 */ /* 0x000fe200078e0200 */
[----:B------:R-:W-:Y:S01]  /*7dc0*/  SHF.L.U32 R5, R9, 0x1f, RZ ;  /* 0x0000001f09057819 */ /* 0x000fe200000006ff */
[----:B0-----:R-:W-:Y:S06]  /*7dd0*/  @!P0 BRA `(.L_x_182) ;  /* 0x0000000000b88947 */ /* 0x001fec0003800000 */
.L_x_192:
[----:B------:R-:W1:Y:S01]  /*7de0*/  SYNCS.PHASECHK.TRANS64.TRYWAIT P0, [R6+URZ], R5 ;  /* 0x00000005060075a7 */ /* 0x000e62000800017f */
[----:B------:R-:W-:-:S05]  /*7df0*/  VIADD R2, R13, 0x1 ;  /* 0x000000010d027836 */ /* 0x000fca0000000000 */
[----:B------:R-:W-:-:S04]  /*7e00*/  ISETP.NE.AND P1, PT, R2, 0x3, PT ;  /* 0x000000030200780c */ /* 0x000fc80003f25270 */
[----:B0-----:R-:W-:Y:S02]  /*7e10*/  SEL R4, RZ, 0x1, P1 ;  /* 0x00000001ff047807 */ /* 0x001fe40000800000 */
[----:B------:R-:W-:Y:S02]  /*7e20*/  SEL R3, R2, RZ, P1 ;  /* 0x000000ff02037207 */ /* 0x000fe40000800000 */
[----:B------:R-:W-:Y:S01]  /*7e30*/  LOP3.LUT R4, R9, R4, RZ, 0x3c, !PT ;  /* 0x0000000409047212 */ /* 0x000fe200078e3cff */
[----:B-1----:R-:W-:Y:S06]  /*7e40*/  @!P0 BRA `(.L_x_183) ;  /* 0x0000000000b08947 */ /* 0x002fec0003800000 */
.L_x_193:
[----:B------:R-:W-:Y:S01]  /*7e50*/  IMAD R3, R3, 0x8, R0 ;  /* 0x0000000803037824 */ /* 0x000fe200078e0200 */
[----:B------:R-:W-:-:S07]  /*7e60*/  SHF.L.U32 R0, R4, 0x1f, RZ ;  /* 0x0000001f04007819 */ /* 0x000fce00000006ff */
.L_x_184:
[----:B-1----:R1:W2:Y:S02]  /*7e70*/  SYNCS.PHASECHK.TRANS64.TRYWAIT P0, [R3+URZ], R0 ;  /* 0x00000000030075a7 */ /* 0x0022a4000800017f */
[----:B--2---:R-:W-:Y:S05]  /*7e80*/  @!P0 NANOSLEEP.SYNCS 0x989680 ;  /* 0x009896800000895d */ /* 0x004fea0003900000 */
[----:B------:R-:W2:Y:S02]  /*7e90*/  @!P0 SYNCS.PHASECHK.TRANS64 P0, [R3+URZ], R0 ;  /* 0x00000000030085a7 */ /* 0x000ea4000800007f */
[----:B--2---:R-:W-:Y:S05]  /*7ea0*/  @!P0 BRA `(.L_x_184) ;  /* 0xfffffffc00f08947 */ /* 0x004fea000383ffff */
.L_x_180:
[----:B------:R-:W-:Y:S05]  /*7eb0*/  BSYNC B0 ;  /* 0x0000000000007941 */ /* 0x000fea0003800000 */
.L_x_179:
[----:B------:R-:W-:Y:S05]  /*7ec0*/  EXIT ;  /* 0x000000000000794d */ /* 0x000fea0003800000 */
.L_x_21:
[----:B-1----:R1:W2:Y:S02]  /*7ed0*/  SYNCS.PHASECHK.TRANS64.TRYWAIT P1, [R3+URZ], R0 ;  /* 0x00000000030075a7 */ /* 0x0022a4000802017f */
[----:B--2---:R-:W-:Y:S05]  /*7ee0*/  @!P1 NANOSLEEP.SYNCS 0x989680 ;  /* 0x009896800000995d */ /* 0x004fea0003900000 */
[----:B------:R-:W2:Y:S02]  /*7ef0*/  @!P1 SYNCS.PHASECHK.TRANS64 P1, [R3+URZ], R0 ;  /* 0x00000000030095a7 */ /* 0x000ea4000802007f */
[----:B--2---:R-:W-:Y:S05]  /*7f00*/  @!P1 BRA `(.L_x_21) ;  /* 0xfffffffc00f09947 */ /* 0x004fea000383ffff */
[----:B------:R-:W-:Y:S05]  /*7f10*/  BRA `(.L_x_20) ;  /* 0xffffff9800207947 */ /* 0x000fea000383ffff */
.L_x_26:
[----:B-1----:R1:W2:Y:S02]  /*7f20*/  SYNCS.PHASECHK.TRANS64.TRYWAIT P1, [R5+URZ], R4 ;  /* 0x00000004050075a7 */ /* 0x0022a4000802017f */
[----:B--2---:R-:W-:Y:S05]  /*7f30*/  @!P1 NANOSLEEP.SYNCS 0x989680 ;  /* 0x009896800000995d */ /* 0x004fea0003900000 */
[----:B------:R-:W2:Y:S02]  /*7f40*/  @!P1 SYNCS.PHASECHK.TRANS64 P1, [R5+URZ], R4 ;  /* 0x00000004050095a7 */ /* 0x000ea4000802007f */
[----:B--2---:R-:W-:Y:S05]  /*7f50*/  @!P1 BRA `(.L_x_26) ;  /* 0xfffffffc00f09947 */ /* 0x004fea000383ffff */
[----:B------:R-:W-:Y:S05]  /*7f60*/  BRA `(.L_x_25) ;  /* 0xffffff9800fc7947 */ /* 0x000fea000383ffff */
.L_x_167:
[----:B------:R-:W-:Y:S01]  /*7f70*/  BSSY B1, `(.L_x_185) ;  /* 0x0000006000017945 */ /* 0x000fe20003800000 */
[----:B------:R-:W-:-:S07]  /*7f80*/  IMAD.MOV.U32 R15, RZ, RZ, -0x1 ;  /* 0xffffffffff0f7424 */ /* 0x000fce00078e00ff */
[----:B------:R-:W-:Y:S05]  /*7f90*/  WARPSYNC.COLLECTIVE R15, `(.L_x_186) ;  /* 0x000000000f0c7348 */ /* 0x000fea0003c00000 */
[----:B------:R-:W-:Y:S02]  /*7fa0*/  ELECT P6, UR62, PT ;  /* 0x00000000003e782f */ /* 0x000fe400038c0000 */
[----:B------:R-:W-:Y:S01]  /*7fb0*/  MOV R14, UR62 ;  /* 0x0000003e000e7c02 */ /* 0x000fe20008000f00 */
[----:B------:R-:W-:Y:S10]  /*7fc0*/  ENDCOLLECTIVE ;  /* 0x000000000000791b */ /* 0x000ff40003800000 */
.L_x_186:
[----:B------:R-:W-:Y:S05]  /*7fd0*/  BSYNC B1 ;  /* 0x0000000000017941 */ /* 0x000fea0003800000 */
.L_x_185:
[----:B------:R-:W-:Y:S05]  /*7fe0*/  BRA `(.L_x_187) ;  /* 0xfffffff000347947 */ /* 0x000fea000383ffff */
.L_x_170:
[----:B0-----:R0:W1:Y:S02]  /*7ff0*/  SYNCS.PHASECHK.TRANS64.TRYWAIT P0, [R21+URZ+0x18], R12 ;  /* 0x0000180c150075a7 */ /* 0x001064000800017f */
[----:B-1----:R-:W-:Y:S05]  /*8000*/  @!P0 NANOSLEEP.SYNCS 0x989680 ;  /* 0x009896800000895d */ /* 0x002fea0003900000 */
[----:B------:R-:W1:Y:S02]  /*8010*/  @!P0 SYNCS.PHASECHK.TRANS64 P0, [R21+URZ+0x18], R12 ;  /* 0x0000180c150085a7 */ /* 0x000e64000800007f */
[----:B-1----:R-:W-:Y:S05]  /*8020*/  @!P0 BRA `(.L_x_170) ;  /* 0xfffffffc00f08947 */ /* 0x002fea000383ffff */
[----:B------:R-:W-:Y:S05]  /*8030*/  BRA `(.L_x_188) ;  /* 0xfffffff000787947 */ /* 0x000fea000383ffff */
.L_x_178:
[----:B------:R-:W-:Y:S01]  /*8040*/  BSSY B0, `(.L_x_189) ;  /* 0x0000006000007945 */ /* 0x000fe20003800000 */
[----:B------:R-:W-:-:S07]  /*8050*/  IMAD.MOV.U32 R15, RZ, RZ, -0x1 ;  /* 0xffffffffff0f7424 */ /* 0x000fce00078e00ff */
[----:B------:R-:W-:Y:S05]  /*8060*/  WARPSYNC.COLLECTIVE R15, `(.L_x_190) ;  /* 0x000000000f0c7348 */ /* 0x000fea0003c00000 */
[----:B------:R-:W-:Y:S02]  /*8070*/  ELECT P6, UR62, PT ;  /* 0x00000000003e782f */ /* 0x000fe400038c0000 */
[----:B------:R-:W-:Y:S01]  /*8080*/  MOV R14, UR62 ;  /* 0x0000003e000e7c02 */ /* 0x000fe20008000f00 */
[----:B------:R-:W-:Y:S10]  /*8090*/  ENDCOLLECTIVE ;  /* 0x000000000000791b */ /* 0x000ff40003800000 */
.L_x_190:
[----:B------:R-:W-:Y:S05]  /*80a0*/  BSYNC B0 ;  /* 0x0000000000007941 */ /* 0x000fea0003800000 */
.L_x_189:
[----:B------:R-:W-:Y:S05]  /*80b0*/  BRA `(.L_x_191) ;  /* 0xfffffff800f47947 */ /* 0x000fea000383ffff */
.L_x_182:
[----:B0-----:R0:W1:Y:S02]  /*80c0*/  SYNCS.PHASECHK.TRANS64.TRYWAIT P0, [R7+URZ], R4 ;  /* 0x00000004070075a7 */ /* 0x001064000800017f */
[----:B-1----:R-:W-:Y:S05]  /*80d0*/  @!P0 NANOSLEEP.SYNCS 0x989680 ;  /* 0x009896800000895d */ /* 0x002fea0003900000 */
[----:B------:R-:W1:Y:S02]  /*80e0*/  @!P0 SYNCS.PHASECHK.TRANS64 P0, [R7+URZ], R4 ;  /* 0x00000004070085a7 */ /* 0x000e64000800007f */
[----:B-1----:R-:W-:Y:S05]  /*80f0*/  @!P0 BRA `(.L_x_182) ;  /* 0xfffffffc00f08947 */ /* 0x002fea000383ffff */
[----:B------:R-:W-:Y:S05]  /*8100*/  BRA `(.L_x_192) ;  /* 0xfffffffc00347947 */ /* 0x000fea000383ffff */
.L_x_183:
[----:B0-----:R0:W1:Y:S02]  /*8110*/  SYNCS.PHASECHK.TRANS64.TRYWAIT P0, [R6+URZ], R5 ;  /* 0x00000005060075a7 */ /* 0x001064000800017f */
[----:B-1----:R-:W-:Y:S05]  /*8120*/  @!P0 NANOSLEEP.SYNCS 0x989680 ;  /* 0x009896800000895d */ /* 0x002fea0003900000 */
[----:B------:R-:W1:Y:S02]  /*8130*/  @!P0 SYNCS.PHASECHK.TRANS64 P0, [R6+URZ], R5 ;  /* 0x00000005060085a7 */ /* 0x000e64000800007f */
[----:B-1----:R-:W-:Y:S05]  /*8140*/  @!P0 BRA `(.L_x_183) ;  /* 0xfffffffc00f08947 */ /* 0x002fea000383ffff */
[----:B------:R-:W-:Y:S05]  /*8150*/  BRA `(.L_x_193) ;  /* 0xfffffffc003c7947 */ /* 0x000fea000383ffff */
.L_x_194:
[----:B------:R-:W-:-:S00]  /*8160*/  BRA `(.L_x_194) ;  /* 0xfffffffc00fc7947 */ /* 0x000fc0000383ffff */
[----:B------:R-:W-:-:S00]  /*8170*/  NOP ;  /* 0x0000000000007918 */ /* 0x000fc00000000000 */
        /* <DEDUP_REMOVED lines=8> */
.L_x_195:


//--------------------- .nv.global.init           --------------------------
	.section	.nv.global.init,"aw",@progbits
.nv.global.init:
	.type		$str$22,@object
	.size		$str$22,($str$23 - $str$22)
$str$22:
        /*0000*/ 	.byte	0x6b, 0x5f, 0x74, 0x69, 0x6c, 0x65, 0x5f, 0x63, 0x6f, 0x75, 0x6e, 0x74, 0x20, 0x3e, 0x3d, 0x20
        /*0010*/ 	.byte	0x31, 0x00
	.type		$str$23,@object
	.size		$str$23,(__unnamed_1 - $str$23)
$str$23:
        /*0012*/ 	.byte	0x2f, 0x74, 0x6d, 0x70, 0x2f, 0x63, 0x75, 0x74, 0x6c, 0x61, 0x73, 0x73, 0x5f, 0x73, 0x77, 0x65
        /*0022*/ 	.byte	0x65, 0x70, 0x5f, 0x73, 0x72, 0x63, 0x2f, 0x69, 0x6e, 0x63, 0x6c, 0x75, 0x64, 0x65, 0x2f, 0x63
        /*0032*/ 	.byte	0x75, 0x74, 0x6c, 0x61, 0x73, 0x73, 0x2f, 0x67, 0x65, 0x6d, 0x6d, 0x2f, 0x63, 0x6f, 0x6c, 0x6c
        /*0042*/ 	.byte	0x65, 0x63, 0x74, 0x69, 0x76, 0x65, 0x2f, 0x73, 0x6d, 0x39, 0x30, 0x5f, 0x6d, 0x6d, 0x61, 0x5f
        /*0052*/ 	.byte	0x74, 0x6d, 0x61, 0x5f, 0x67, 0x6d, 0x6d, 0x61, 0x5f, 0x73, 0x73, 0x5f, 0x77, 0x61, 0x72, 0x70
        /*0062*/ 	.byte	0x73, 0x70, 0x65, 0x63, 0x69, 0x61, 0x6c, 0x69, 0x7a, 0x65, 0x64, 0x2e, 0x68, 0x70, 0x70, 0x00
	.type		__unnamed_1,@object
	.size		__unnamed_1,(.L_0 - __unnamed_1)
__unnamed_1:
        /*0072*/ 	.byte	0x76, 0x6f, 0x69, 0x64, 0x20, 0x63, 0x75, 0x74, 0x6c, 0x61, 0x73, 0x73, 0x3a, 0x3a, 0x67, 0x65
        /* <DEDUP_REMOVED lines=181> */
.L_0:


//--------------------- .nv.shared._ZN7cutlass13device_kernelINS_4gemm6kernel13GemmUniversalIN4cute5tupleIJiiiiEEENS1_10collective13CollectiveMmaINS1_34MainloopSm90TmaGmmaWarpSpecializedILi3ENS5_IJNS4_1CILi4EEENSA_ILi2EEENSA_ILi1EEEEEENS1_35KernelTmaWarpSpecializedCooperativeEEENS5_IJNSA_ILi128EEESH_NSA_ILi64EEEEEENS_6half_tENS5_IJSD_llEEESK_NS5_IJlSD_lEEENS4_8TiledMMAINS4_8MMA_AtomIJNS4_4SM904GMMA26MMA_64x128x16_F32F16F16_SSILNSQ_5MajorE1ELSS_0ELNSQ_7ScaleInE1ELST_1EEEEEENS4_6LayoutINS5_IJSC_SD_SD_EEENS5_IJSD_NSA_ILi0EEESY_EEEEENS5_IJNS4_10UnderscoreES11_S11_EEEEENS4_23SM90_TMA_LOAD_MULTICASTENS4_14ComposedLayoutINS4_7SwizzleILi3ELi4ELi3EEENS4_18smem_ptr_flag_bitsILi16EEENSW_INS5_IJSI_NSA_ILi8EEEEEENS5_IJSD_SI_EEEEEEEvNS4_8identityES14_NS15_IS17_S19_NSW_INS5_IJS1A_SI_EEENS5_IJSI_SD_EEEEEEEvS1F_EENS_8epilogue10collective6detail29Sm90TmaWarpSpecializedAdapterINS1M_15DefaultEpilogueISK_SM_SM_NS1L_6thread17LinearCombinationISK_Li1EffLNS1Q_9ScaleType4KindE0ELNS_15FloatRoundStyleE2ESK_EENS1_15EpilogueDefaultEEEEEvvEEEEvNT_6ParamsE --------------------------
	.section	.nv.shared._ZN7cutlass13device_kernelINS_4gemm6kernel13GemmUniversalIN4cute5tupleIJiiiiEEENS1_10collective13CollectiveMmaINS1_34MainloopSm90TmaGmmaWarpSpecializedILi3ENS5_IJNS4_1CILi4EEENSA_ILi2EEENSA_ILi1EEEEEENS1_35KernelTmaWarpSpecializedCooperativeEEENS5_IJNSA_ILi128EEESH_NSA_ILi64EEEEEENS_6half_tENS5_IJSD_llEEESK_NS5_IJlSD_lEEENS4_8TiledMMAINS4_8MMA_AtomIJNS4_4SM904GMMA26MMA_64x128x16_F32F16F16_SSILNSQ_5MajorE1ELSS_0ELNSQ_7ScaleInE1ELST_1EEEEEENS4_6LayoutINS5_IJSC_SD_SD_EEENS5_IJSD_NSA_ILi0EEESY_EEEEENS5_IJNS4_10UnderscoreES11_S11_EEEEENS4_23SM90_TMA_LOAD_MULTICASTENS4_14ComposedLayoutINS4_7SwizzleILi3ELi4ELi3EEENS4_18smem_ptr_flag_bitsILi16EEENSW_INS5_IJSI_NSA_ILi8EEEEEENS5_IJSD_SI_EEEEEEEvNS4_8identityES14_NS15_IS17_S19_NSW_INS5_IJS1A_SI_EEENS5_IJSI_SD_EEEEEEEvS1F_EENS_8epilogue10collective6detail29Sm90TmaWarpSpecializedAdapterINS1M_15DefaultEpilogueISK_SM_SM_NS1L_6thread17LinearCombinationISK_Li1EffLNS1Q_9ScaleType4KindE0ELNS_15FloatRoundStyleE2ESK_EENS1_15EpilogueDefaultEEEEEvvEEEEvNT_6ParamsE,"aw",@nobits
	.sectionflags	@""
	.align	16
	.zero		1024


//--------------------- .nv.shared.reserved.0     --------------------------
	.section	.nv.shared.reserved.0,"aw",@nobits
	.weak		__nv_reservedSMEM_offset_0_alias
	.size		__nv_reservedSMEM_offset_0_alias, 0, 0
	.other		__nv_reservedSMEM_offset_0_alias,@"STO_CUDA_RESERVED_SHARED STV_DEFAULT"
__nv_reservedSMEM_offset_0_alias:
	.zero		0


//--------------------- .nv.global                --------------------------
	.section	.nv.global,"aw",@nobits
.nv.global:
	.type		_ZN40_INTERNAL_88f4bfed_4_k_cu_1e0ee87c_271394cute1_E,@object
	.size		_ZN40_INTERNAL_88f4bfed_4_k_cu_1e0ee87c_271394cute1_E,(_ZN40_INTERNAL_88f4bfed_4_k_cu_1e0ee87c_271394cuda3std3__45__cpo6cbeginE - _ZN40_INTERNAL_88f4bfed_4_k_cu_1e0ee87c_271394cute1_E)
_ZN40_INTERNAL_88f4bfed_4_k_cu_1e0ee87c_271394cute1_E:
	.zero		1
	.type		_ZN40_INTERNAL_88f4bfed_4_k_cu_1e0ee87c_271394cuda3std3__45__cpo6cbeginE,@object
	.size		_ZN40_INTERNAL_88f4bfed_4_k_cu_1e0ee87c_271394cuda3std3__45__cpo6cbeginE,(_ZN40_INTERNAL_88f4bfed_4_k_cu_1e0ee87c_271394cuda3std3__48in_placeE - _ZN40_INTERNAL_88f4bfed_4_k_cu_1e0ee87c_271394cuda3std3__45__cpo6cbeginE)
_ZN40_INTERNAL_88f4bfed_4_k_cu_1e0ee87c_271394cuda3std3__45__cpo6cbeginE:
	.zero		1
	.type		_ZN40_INTERNAL_88f4bfed_4_k_cu_1e0ee87c_271394cuda3std3__48in_placeE,@object
	.size		_ZN40_INTERNAL_88f4bfed_4_k_cu_1e0ee87c_271394cuda3std3__48in_placeE,(_ZN40_INTERNAL_88f4bfed_4_k_cu_1e0ee87c_271394cuda3std6ranges3__45__cpo9iter_moveE - _ZN40_INTERNAL_88f4bfed_4_k_cu_1e0ee87c_271394cuda3std3__48in_placeE)
_ZN40_INTERNAL_88f4bfed_4_k_cu_1e0ee87c_271394cuda3std3__48in_placeE:
	.zero		1
	.type		_ZN40_INTERNAL_88f4bfed_4_k_cu_1e0ee87c_271394cuda3std6ranges3__45__cpo9iter_moveE,@object
	.size		_ZN40_INTERNAL_88f4bfed_4_k_cu_1e0ee87c_271394cuda3std6ranges3__45__cpo9iter_moveE,(_ZN40_INTERNAL_88f4bfed_4_k_cu_1e0ee87c_271394cuda3std3__45__cpo5beginE - _ZN40_INTERNAL_88f4bfed_4_k_cu_1e0ee87c_271394cuda3std6ranges3__45__cpo9iter_moveE)
_ZN40_INTERNAL_88f4bfed_4_k_cu_1e0ee87c_271394cuda3std6ranges3__45__cpo9iter_moveE:
	.zero		1
	.type		_ZN40_INTERNAL_88f4bfed_4_k_cu_1e0ee87c_271394cuda3std3__45__cpo5beginE,@object
	.size		_ZN40_INTERNAL_88f4bfed_4_k_cu_1e0ee87c_271394cuda3std3__45__cpo5beginE,(_ZN40_INTERNAL_88f4bfed_4_k_cu_1e0ee87c_271394cuda3std3__442_GLOBAL__N__88f4bfed_4_k_cu_1e0ee87c_271396ignoreE - _ZN40_INTERNAL_88f4bfed_4_k_cu_1e0ee87c_271394cuda3std3__45__cpo5beginE)
_ZN40_INTERNAL_88f4bfed_4_k_cu_1e0ee87c_271394cuda3std3__45__cpo5beginE:
	.zero		1
	.type		_ZN40_INTERNAL_88f4bfed_4_k_cu_1e0ee87c_271394cuda3std3__442_GLOBAL__N__88f4bfed_4_k_cu_1e0ee87c_271396ignoreE,@object
	.size		_ZN40_INTERNAL_88f4bfed_4_k_cu_1e0ee87c_271394cuda3std3__442_GLOBAL__N__88f4bfed_4_k_cu_1e0ee87c_271396ignoreE,(_ZN40_INTERNAL_88f4bfed_4_k_cu_1e0ee87c_271394cute7productE - _ZN40_INTERNAL_88f4bfed_4_k_cu_1e0ee87c_271394cuda3std3__442_GLOBAL__N__88f4bfed_4_k_cu_1e0ee87c_271396ignoreE)
_ZN40_INTERNAL_88f4bfed_4_k_cu_1e0ee87c_271394cuda3std3__442_GLOBAL__N__88f4bfed_4_k_cu_1e0ee87c_271396ignoreE:
	.zero		1
	.type		_ZN40_INTERNAL_88f4bfed_4_k_cu_1e0ee87c_271394cute7productE,@object
	.size		_ZN40_INTERNAL_88f4bfed_4_k_cu_1e0ee87c_271394cute7productE,(_ZN40_INTERNAL_88f4bfed_4_k_cu_1e0ee87c_271394cuda3std3__45__cpo3endE - _ZN40_INTERNAL_88f4bfed_4_k_cu_1e0ee87c_271394cute7productE)
_ZN40_INTERNAL_88f4bfed_4_k_cu_1e0ee87c_271394cute7productE:
	.zero		1
	.type		_ZN40_INTERNAL_88f4bfed_4_k_cu_1e0ee87c_271394cuda3std3__45__cpo3endE,@object
	.size		_ZN40_INTERNAL_88f4bfed_4_k_cu_1e0ee87c_271394cuda3std3__45__cpo3endE,(_ZN40_INTERNAL_88f4bfed_4_k_cu_1e0ee87c_271394cuda3std3__419piecewise_constructE - _ZN40_INTERNAL_88f4bfed_4_k_cu_1e0ee87c_271394cuda3std3__45__cpo3endE)
_ZN40_INTERNAL_88f4bfed_4_k_cu_1e0ee87c_271394cuda3std3__45__cpo3endE:
	.zero		1
	.type		_ZN40_INTERNAL_88f4bfed_4_k_cu_1e0ee87c_271394cuda3std3__419piecewise_constructE,@object
	.size		_ZN40_INTERNAL_88f4bfed_4_k_cu_1e0ee87c_271394cuda3std3__419piecewise_constructE,(_ZN40_INTERNAL_88f4bfed_4_k_cu_1e0ee87c_271394cuda3std3__45__cpo4cendE - _ZN40_INTERNAL_88f4bfed_4_k_cu_1e0ee87c_271394cuda3std3__419piecewise_constructE)
_ZN40_INTERNAL_88f4bfed_4_k_cu_1e0ee87c_271394cuda3std3__419piecewise_constructE:
	.zero		1
	.type		_ZN40_INTERNAL_88f4bfed_4_k_cu_1e0ee87c_271394cuda3std3__45__cpo4cendE,@object
	.size		_ZN40_INTERNAL_88f4bfed_4_k_cu_1e0ee87c_271394cuda3std3__45__cpo4cendE,(_ZN40_INTERNAL_88f4bfed_4_k_cu_1e0ee87c_271394cuda3std6ranges3__45__cpo4swapE - _ZN40_INTERNAL_88f4bfed_4_k_cu_1e0ee87c_271394cuda3std3__45__cpo4cendE)
_ZN40_INTERNAL_88f4bfed_4_k_cu_1e0ee87c_271394cuda3std3__45__cpo4cendE:
	.zero		1
	.type		_ZN40_INTERNAL_88f4bfed_4_k_cu_1e0ee87c_271394cuda3std6ranges3__45__cpo4swapE,@object
	.size		_ZN40_INTERNAL_88f4bfed_4_k_cu_1e0ee87c_271394cuda3std6ranges3__45__cpo4swapE,(.L_8 - _ZN40_INTERNAL_88f4bfed_4_k_cu_1e0ee87c_271394cuda3std6ranges3__45__cpo4swapE)
_ZN40_INTERNAL_88f4bfed_4_k_cu_1e0ee87c_271394cuda3std6ranges3__45__cpo4swapE:
	.zero		1
.L_8:


//--------------------- .nv.constant0._ZN7cutlass13device_kernelINS_4gemm6kernel13GemmUniversalIN4cute5tupleIJiiiiEEENS1_10collective13CollectiveMmaINS1_34MainloopSm90TmaGmmaWarpSpecializedILi3ENS5_IJNS4_1CILi4EEENSA_ILi2EEENSA_ILi1EEEEEENS1_35KernelTmaWarpSpecializedCooperativeEEENS5_IJNSA_ILi128EEESH_NSA_ILi64EEEEEENS_6half_tENS5_IJSD_llEEESK_NS5_IJlSD_lEEENS4_8TiledMMAINS4_8MMA_AtomIJNS4_4SM904GMMA26MMA_64x128x16_F32F16F16_SSILNSQ_5MajorE1ELSS_0ELNSQ_7ScaleInE1ELST_1EEEEEENS4_6LayoutINS5_IJSC_SD_SD_EEENS5_IJSD_NSA_ILi0EEESY_EEEEENS5_IJNS4_10UnderscoreES11_S11_EEEEENS4_23SM90_TMA_LOAD_MULTICASTENS4_14ComposedLayoutINS4_7SwizzleILi3ELi4ELi3EEENS4_18smem_ptr_flag_bitsILi16EEENSW_INS5_IJSI_NSA_ILi8EEEEEENS5_IJSD_SI_EEEEEEEvNS4_8identityES14_NS15_IS17_S19_NSW_INS5_IJS1A_SI_EEENS5_IJSI_SD_EEEEEEEvS1F_EENS_8epilogue10collective6detail29Sm90TmaWarpSpecializedAdapterINS1M_15DefaultEpilogueISK_SM_SM_NS1L_6thread17LinearCombinationISK_Li1EffLNS1Q_9ScaleType4KindE0ELNS_15FloatRoundStyleE2ESK_EENS1_15EpilogueDefaultEEEEEvvEEEEvNT_6ParamsE --------------------------
	.section	.nv.constant0._ZN7cutlass13device_kernelINS_4gemm6kernel13GemmUniversalIN4cute5tupleIJiiiiEEENS1_10collective13CollectiveMmaINS1_34MainloopSm90TmaGmmaWarpSpecializedILi3ENS5_IJNS4_1CILi4EEENSA_ILi2EEENSA_ILi1EEEEEENS1_35KernelTmaWarpSpecializedCooperativeEEENS5_IJNSA_ILi128EEESH_NSA_ILi64EEEEEENS_6half_tENS5_IJSD_llEEESK_NS5_IJlSD_lEEENS4_8TiledMMAINS4_8MMA_AtomIJNS4_4SM904GMMA26MMA_64x128x16_F32F16F16_SSILNSQ_5MajorE1ELSS_0ELNSQ_7ScaleInE1ELST_1EEEEEENS4_6LayoutINS5_IJSC_SD_SD_EEENS5_IJSD_NSA_ILi0EEESY_EEEEENS5_IJNS4_10UnderscoreES11_S11_EEEEENS4_23SM90_TMA_LOAD_MULTICASTENS4_14ComposedLayoutINS4_7SwizzleILi3ELi4ELi3EEENS4_18smem_ptr_flag_bitsILi16EEENSW_INS5_IJSI_NSA_ILi8EEEEEENS5_IJSD_SI_EEEEEEEvNS4_8identityES14_NS15_IS17_S19_NSW_INS5_IJS1A_SI_EEENS5_IJSI_SD_EEEEEEEvS1F_EENS_8epilogue10collective6detail29Sm90TmaWarpSpecializedAdapterINS1M_15DefaultEpilogueISK_SM_SM_NS1L_6thread17LinearCombinationISK_Li1EffLNS1Q_9ScaleType4KindE0ELNS_15FloatRoundStyleE2ESK_EENS1_15EpilogueDefaultEEEEEvvEEEEvNT_6ParamsE,"a",@progbits
	.sectionflags	@""
	.align	4
.nv.constant0._ZN7cutlass13device_kernelINS_4gemm6kernel13GemmUniversalIN4cute5tupleIJiiiiEEENS1_10collective13CollectiveMmaINS1_34MainloopSm90TmaGmmaWarpSpecializedILi3ENS5_IJNS4_1CILi4EEENSA_ILi2EEENSA_ILi1EEEEEENS1_35KernelTmaWarpSpecializedCooperativeEEENS5_IJNSA_ILi128EEESH_NSA_ILi64EEEEEENS_6half_tENS5_IJSD_llEEESK_NS5_IJlSD_lEEENS4_8TiledMMAINS4_8MMA_AtomIJNS4_4SM904GMMA26MMA_64x128x16_F32F16F16_SSILNSQ_5MajorE1ELSS_0ELNSQ_7ScaleInE1ELST_1EEEEEENS4_6LayoutINS5_IJSC_SD_SD_EEENS5_IJSD_NSA_ILi0EEESY_EEEEENS5_IJNS4_10UnderscoreES11_S11_EEEEENS4_23SM90_TMA_LOAD_MULTICASTENS4_14ComposedLayoutINS4_7SwizzleILi3ELi4ELi3EEENS4_18smem_ptr_flag_bitsILi16EEENSW_INS5_IJSI_NSA_ILi8EEEEEENS5_IJSD_SI_EEEEEEEvNS4_8identityES14_NS15_IS17_S19_NSW_INS5_IJS1A_SI_EEENS5_IJSI_SD_EEEEEEEvS1F_EENS_8epilogue10collective6detail29Sm90TmaWarpSpecializedAdapterINS1M_15DefaultEpilogueISK_SM_SM_NS1L_6thread17LinearCombinationISK_Li1EffLNS1Q_9ScaleType4KindE0ELNS_15FloatRoundStyleE2ESK_EENS1_15EpilogueDefaultEEEEEvvEEEEvNT_6ParamsE:
	.zero		1664


//--------------------- SYMBOLS --------------------------

	.type		.nv.reservedSmem.offset0,@object
	.size		.nv.reservedSmem.offset0,0x4
	.type		__assertfail,@function
